	.headerflags	@"EF_CUDA_TEXMODE_UNIFIED EF_CUDA_64BIT_ADDRESS EF_CUDA_SM80 EF_CUDA_VIRTUAL_SM(EF_CUDA_SM80)"
	.elftype	@"ET_EXEC"


//--------------------- .nv.info                  --------------------------
	.section	.nv.info,"",@"SHT_CUDA_INFO"
	.align	4


	//----- nvinfo : EIATTR_REGCOUNT
	.align		4
        /*0000*/ 	.byte	0x04, 0x2f
        /*0002*/ 	.short	(.L_1 - .L_0)
	.align		4
.L_0:
        /*0004*/ 	.word	index@(candidate2)
        /*0008*/ 	.word	0x00000080


	//----- nvinfo : EIATTR_MAX_STACK_SIZE
	.align		4
.L_1:
        /*000c*/ 	.byte	0x04, 0x23
        /*000e*/ 	.short	(.L_3 - .L_2)
	.align		4
.L_2:
        /*0010*/ 	.word	index@(candidate2)
        /*0014*/ 	.word	0x00000000


	//----- nvinfo : EIATTR_MIN_STACK_SIZE
	.align		4
.L_3:
        /*0018*/ 	.byte	0x04, 0x12
        /*001a*/ 	.short	(.L_5 - .L_4)
	.align		4
.L_4:
        /*001c*/ 	.word	index@(candidate2)
        /*0020*/ 	.word	0x00000000


	//----- nvinfo : EIATTR_FRAME_SIZE
	.align		4
.L_5:
        /*0024*/ 	.byte	0x04, 0x11
        /*0026*/ 	.short	(.L_7 - .L_6)
	.align		4
.L_6:
        /*0028*/ 	.word	index@(candidate2)
        /*002c*/ 	.word	0x00000000
.L_7:


//--------------------- .nv.info.candidate2       --------------------------
	.section	.nv.info.candidate2,"",@"SHT_CUDA_INFO"
	.align	4


	//----- nvinfo : EIATTR_CUDA_API_VERSION
	.align		4
        /*0000*/ 	.byte	0x04, 0x37
        /*0002*/ 	.short	(.L_9 - .L_8)
.L_8:
        /*0004*/ 	.word	0x00000075


	//----- nvinfo : EIATTR_SW2861232_WAR
	.align		4
.L_9:
        /*0008*/ 	.byte	0x01, 0x35
	.zero		2


	//----- nvinfo : EIATTR_PARAM_CBANK
	.align		4
        /*000c*/ 	.byte	0x04, 0x0a
        /*000e*/ 	.short	(.L_11 - .L_10)
	.align		4
.L_10:
        /*0010*/ 	.word	index@(.nv.constant0.candidate2)
        /*0014*/ 	.short	0x0160
        /*0016*/ 	.short	0x0018


	//----- nvinfo : EIATTR_CBANK_PARAM_SIZE
	.align		4
.L_11:
        /*0018*/ 	.byte	0x03, 0x19
        /*001a*/ 	.short	0x0018


	//----- nvinfo : EIATTR_KPARAM_INFO
	.align		4
        /*001c*/ 	.byte	0x04, 0x17
        /*001e*/ 	.short	(.L_13 - .L_12)
.L_12:
        /*0020*/ 	.word	0x00000000
        /*0024*/ 	.short	0x0002
        /*0026*/ 	.short	0x0010
        /*0028*/ 	.byte	0x00, 0xf0, 0x21, 0x00


	//----- nvinfo : EIATTR_KPARAM_INFO
	.align		4
.L_13:
        /*002c*/ 	.byte	0x04, 0x17
        /*002e*/ 	.short	(.L_15 - .L_14)
.L_14:
        /*0030*/ 	.word	0x00000000
        /*0034*/ 	.short	0x0001
        /*0036*/ 	.short	0x0008
        /*0038*/ 	.byte	0x00, 0xf0, 0x21, 0x00


	//----- nvinfo : EIATTR_KPARAM_INFO
	.align		4
.L_15:
        /*003c*/ 	.byte	0x04, 0x17
        /*003e*/ 	.short	(.L_17 - .L_16)
.L_16:
        /*0040*/ 	.word	0x00000000
        /*0044*/ 	.short	0x0000
        /*0046*/ 	.short	0x0000
        /*0048*/ 	.byte	0x00, 0xf0, 0x21, 0x00


	//----- nvinfo : EIATTR_MAXREG_COUNT
	.align		4
.L_17:
        /*004c*/ 	.byte	0x03, 0x1b
        /*004e*/ 	.short	0x00ff


	//----- nvinfo : EIATTR_EXIT_INSTR_OFFSETS
	.align		4
        /*0050*/ 	.byte	0x04, 0x1c
        /*0052*/ 	.short	(.L_19 - .L_18)


	//   ....[0]....
.L_18:
        /*0054*/ 	.word	0x00005b10


	//----- nvinfo : EIATTR_MAX_THREADS
	.align		4
.L_19:
        /*0058*/ 	.byte	0x04, 0x05
        /*005a*/ 	.short	(.L_21 - .L_20)
.L_20:
        /*005c*/ 	.word	0x00000100
        /*0060*/ 	.word	0x00000001
        /*0064*/ 	.word	0x00000001
.L_21:


//--------------------- .nv.rel.action            --------------------------
	.section	.nv.rel.action,"",@"SHT_CUDA_RELOCINFO"
	.align	8
	.sectionentsize	8
        /*0000*/ 	.byte	0x4b, 0x00, 0x00, 0x00, 0x00, 0x00, 0x00, 0x00, 0x00, 0x02, 0x02, 0x08, 0x10, 0x0a, 0x2f, 0x22
        /* <DEDUP_REMOVED lines=13> */


//--------------------- .nv.constant0.candidate2  --------------------------
	.section	.nv.constant0.candidate2,"a",@progbits
	.align	4
.nv.constant0.candidate2:
	.zero		376


//--------------------- .text.candidate2          --------------------------
	.section	.text.candidate2,"ax",@progbits
	.sectionflags	@"SHF_BARRIERS=1"
	.sectioninfo	@"SHI_REGISTERS=128"
	.align	128
        .global         candidate2
        .type           candidate2,@function
        .size           candidate2,(.L_x_3 - candidate2)
        .other          candidate2,@"STO_CUDA_ENTRY STV_DEFAULT"
candidate2:
.text.candidate2:
[----:B------:R-:W-:-:S02]  /*0000*/  MOV R1, c[0x0][0x28] ;  /* 0x00000a0000017a02 */ /* 0x000fc40000000f00 */
[----:B------:R-:W0:Y:S01]  /*0010*/  S2R R3, SR_TID.X ;  /* 0x0000000000037919 */ /* 0x000e220000002100 */
[----:B------:R-:W-:Y:S01]  /*0020*/  HFMA2.MMA R4, -RZ, RZ, 0, 0 ;  /* 0x00000000ff047435 */ /* 0x000fe200000001ff */
[----:B------:R-:W-:Y:S01]  /*0030*/  MOV R12, RZ ;  /* 0x000000ff000c7202 */ /* 0x000fe20000000f00 */
[----:B------:R-:W-:Y:S01]  /*0040*/  HFMA2.MMA R2, -RZ, RZ, 0, 0 ;  /* 0x00000000ff027435 */ /* 0x000fe200000001ff */
[----:B------:R-:W1:Y:S01]  /*0050*/  S2R R13, SR_CTAID.X ;  /* 0x00000000000d7919 */ /* 0x000e620000002500 */
[----:B------:R-:W-:Y:S01]  /*0060*/  HFMA2.MMA R8, -RZ, RZ, 0, 0 ;  /* 0x00000000ff087435 */ /* 0x000fe200000001ff */
[----:B------:R-:W-:Y:S01]  /*0070*/  MOV R6, RZ ;  /* 0x000000ff00067202 */ /* 0x000fe20000000f00 */
        /* <DEDUP_REMOVED lines=17> */
[C---:B0-----:R-:W-:Y:S01]  /*0190*/  IADD3 R5, R3.reuse, 0x100, RZ ;  /* 0x0000010003057810 */ /* 0x041fe20007ffe0ff */
[C---:B------:R-:W-:Y:S01]  /*01a0*/  IMAD.HI R0, R3.reuse, -0x6db6db6d, R2 ;  /* 0x9249249303007827 */ /* 0x040fe200078e0202 */
[C---:B------:R-:W-:Y:S01]  /*01b0*/  IADD3 R9, R3.reuse, 0x300, RZ ;  /* 0x0000030003097810 */ /* 0x040fe20007ffe0ff */
[----:B------:R-:W-:Y:S01]  /*01c0*/  HFMA2.MMA R105, -RZ, RZ, 0, 0 ;  /* 0x00000000ff697435 */ /* 0x000fe200000001ff */
[----:B------:R-:W-:Y:S01]  /*01d0*/  IADD3 R7, R3, 0x200, RZ ;  /* 0x0000020003077810 */ /* 0x000fe20007ffe0ff */
[----:B------:R-:W-:Y:S01]  /*01e0*/  IMAD.HI R20, R5, -0x6db6db6d, R4 ;  /* 0x9249249305147827 */ /* 0x000fe200078e0204 */
[C---:B------:R-:W-:Y:S01]  /*01f0*/  IADD3 R5, R3.reuse, 0x400, RZ ;  /* 0x0000040003057810 */ /* 0x040fe20007ffe0ff */
[----:B------:R-:W-:Y:S01]  /*0200*/  HFMA2.MMA R115, -RZ, RZ, 0, 0 ;  /* 0x00000000ff737435 */ /* 0x000fe200000001ff */
[----:B------:R-:W-:Y:S01]  /*0210*/  LEA.HI.SX32 R15, R3, 0x4, 0x1d ;  /* 0x00000004030f7811 */ /* 0x000fe200078feaff */
[----:B------:R-:W-:Y:S01]  /*0220*/  IMAD.HI R24, R9, -0x6db6db6d, R8 ;  /* 0x9249249309187827 */ /* 0x000fe200078e0208 */
[C---:B------:R-:W-:Y:S01]  /*0230*/  IADD3 R9, R3.reuse, 0x600, RZ ;  /* 0x0000060003097810 */ /* 0x040fe20007ffe0ff */
[----:B------:R-:W-:Y:S01]  /*0240*/  HFMA2.MMA R45, -RZ, RZ, 0, 0 ;  /* 0x00000000ff2d7435 */ /* 0x000fe200000001ff */
[----:B------:R-:W-:Y:S01]  /*0250*/  LEA.HI.SX32 R19, R3, 0xc, 0x1d ;  /* 0x0000000c03137811 */ /* 0x000fe200078feaff */
[----:B-1----:R-:W-:Y:S01]  /*0260*/  IMAD.HI R12, R13, -0x6db6db6d, R12 ;  /* 0x924924930d0c7827 */ /* 0x002fe200078e020c */
[C---:B------:R-:W-:Y:S01]  /*0270*/  LEA.HI.SX32 R11, R3.reuse, 0x2, 0x1d ;  /* 0x00000002030b7811 */ /* 0x040fe200078feaff */
[----:B------:R-:W-:Y:S01]  /*0280*/  HFMA2.MMA R53, -RZ, RZ, 0, 0 ;  /* 0x00000000ff357435 */ /* 0x000fe200000001ff */
[----:B------:R-:W-:Y:S01]  /*0290*/  LEA.HI.SX32 R17, R3, 0x8, 0x1d ;  /* 0x0000000803117811 */ /* 0x000fe200078feaff */
[----:B------:R-:W-:Y:S01]  /*02a0*/  IMAD.HI R22, R7, -0x6db6db6d, R6 ;  /* 0x9249249307167827 */ /* 0x000fe200078e0206 */
[----:B------:R-:W-:Y:S01]  /*02b0*/  IADD3 R7, R3, 0x500, RZ ;  /* 0x0000050003077810 */ /* 0x000fe20007ffe0ff */
[----:B------:R-:W-:Y:S01]  /*02c0*/  HFMA2.MMA R61, -RZ, RZ, 0, 0 ;  /* 0x00000000ff3d7435 */ /* 0x000fe200000001ff */
[----:B------:R-:W-:Y:S01]  /*02d0*/  SHF.R.U32.HI R21, RZ, 0x1f, R12 ;  /* 0x0000001fff157819 */ /* 0x000fe2000001160c */
[----:B------:R-:W-:Y:S01]  /*02e0*/  IMAD.HI R26, R5, -0x6db6db6d, R4 ;  /* 0x92492493051a7827 */ /* 0x000fe200078e0204 */
[----:B------:R-:W-:Y:S01]  /*02f0*/  SHF.R.U32.HI R5, RZ, 0x1f, R0 ;  /* 0x0000001fff057819 */ /* 0x000fe20000011600 */
[----:B------:R-:W-:Y:S01]  /*0300*/  HFMA2.MMA R69, -RZ, RZ, 0, 0 ;  /* 0x00000000ff457435 */ /* 0x000fe200000001ff */
[----:B------:R-:W-:Y:S01]  /*0310*/  SHF.R.U32.HI R23, RZ, 0x1f, R22 ;  /* 0x0000001fff177819 */ /* 0x000fe20000011616 */
[----:B------:R-:W-:Y:S01]  /*0320*/  IMAD.HI R29, R9, -0x6db6db6d, R8 ;  /* 0x92492493091d7827 */ /* 0x000fe200078e0208 */
[----:B------:R-:W-:Y:S01]  /*0330*/  LEA.HI.SX32 R9, R3, 0x6, 0x1d ;  /* 0x0000000603097811 */ /* 0x000fe200078feaff */
[----:B------:R-:W-:Y:S01]  /*0340*/  HFMA2.MMA R77, -RZ, RZ, 0, 0 ;  /* 0x00000000ff4d7435 */ /* 0x000fe200000001ff */
[----:B------:R-:W-:Y:S01]  /*0350*/  LEA.HI.SX32 R2, R0, R5, 0x1a ;  /* 0x0000000500027211 */ /* 0x000fe200078fd2ff */
[----:B------:R-:W-:Y:S01]  /*0360*/  IMAD.HI R4, R15, -0x6db6db6d, R14 ;  /* 0x924924930f047827 */ /* 0x000fe200078e020e */
[----:B------:R-:W-:Y:S01]  /*0370*/  LEA.HI.SX32 R0, R12, R21, 0x1e ;  /* 0x000000150c007211 */ /* 0x000fe200078ff2ff */
[----:B------:R-:W-:Y:S01]  /*0380*/  HFMA2.MMA R85, -RZ, RZ, 0, 0 ;  /* 0x00000000ff557435 */ /* 0x000fe200000001ff */
[----:B------:R-:W-:Y:S01]  /*0390*/  SHF.R.U32.HI R5, RZ, 0x1f, R20 ;  /* 0x0000001fff057819 */ /* 0x000fe20000011614 */
[----:B------:R-:W-:Y:S01]  /*03a0*/  IMAD.HI R28, R7, -0x6db6db6d, R6 ;  /* 0x92492493071c7827 */ /* 0x000fe200078e0206 */
[----:B------:R-:W-:Y:S01]  /*03b0*/  LEA.HI.SX32 R7, R3, 0xa, 0x1d ;  /* 0x0000000a03077811 */ /* 0x000fe200078feaff */
[----:B------:R-:W-:Y:S01]  /*03c0*/  HFMA2.MMA R93, -RZ, RZ, 0, 0 ;  /* 0x00000000ff5d7435 */ /* 0x000fe200000001ff */
[----:B------:R-:W-:Y:S01]  /*03d0*/  SHF.R.U32.HI R21, RZ, 0x1f, R4 ;  /* 0x0000001fff157819 */ /* 0x000fe20000011604 */
[----:B------:R-:W-:Y:S01]  /*03e0*/  IMAD.HI R18, R19, -0x6db6db6d, R18 ;  /* 0x9249249313127827 */ /* 0x000fe200078e0212 */
[----:B------:R-:W-:Y:S01]  /*03f0*/  LEA.HI.SX32 R22, R22, R23, 0x1a ;  /* 0x0000001716167211 */ /* 0x000fe200078fd2ff */
[----:B------:R-:W-:Y:S01]  /*0400*/  HFMA2.MMA R101, -RZ, RZ, 0, 0 ;  /* 0x00000000ff657435 */ /* 0x000fe200000001ff */
[----:B------:R-:W-:Y:S01]  /*0410*/  SHF.R.U32.HI R23, RZ, 0x1f, R26 ;  /* 0x0000001fff177819 */ /* 0x000fe2000001161a */
[----:B------:R-:W-:Y:S01]  /*0420*/  IMAD.HI R8, R9, -0x6db6db6d, R8 ;  /* 0x9249249309087827 */ /* 0x000fe200078e0208 */
[----:B------:R-:W-:Y:S01]  /*0430*/  LEA.HI.SX32 R20, R20, R5, 0x1a ;  /* 0x0000000514147211 */ /* 0x000fe200078fd2ff */
[----:B------:R-:W-:Y:S01]  /*0440*/  CS2R R106, SRZ ;  /* 0x00000000006a7805 */ /* 0x000fe2000001ff00 */
[----:B------:R-:W-:Y:S01]  /*0450*/  LEA.HI.SX32 R14, R4, R21, 0x1d ;  /* 0x00000015040e7211 */ /* 0x000fe200078feaff */
[----:B------:R-:W-:Y:S01]  /*0460*/  IMAD.HI R6, R7, -0x6db6db6d, R6 ;  /* 0x9249249307067827 */ /* 0x000fe200078e0206 */
[----:B------:R-:W-:Y:S01]  /*0470*/  SHF.R.U32.HI R5, RZ, 0x1f, R24 ;  /* 0x0000001fff057819 */ /* 0x000fe20000011618 */
[----:B------:R-:W-:Y:S01]  /*0480*/  CS2R R118, SRZ ;  /* 0x0000000000767805 */ /* 0x000fe2000001ff00 */
[----:B------:R-:W-:Y:S01]  /*0490*/  SHF.R.U32.HI R21, RZ, 0x1f, R18 ;  /* 0x0000001fff157819 */ /* 0x000fe20000011612 */
[----:B------:R-:W-:Y:S01]  /*04a0*/  IMAD.HI R10, R11, -0x6db6db6d, R10 ;  /* 0x924924930b0a7827 */ /* 0x000fe200078e020a */
[----:B------:R-:W-:Y:S01]  /*04b0*/  LEA.HI.SX32 R26, R26, R23, 0x1a ;  /* 0x000000171a1a7211 */ /* 0x000fe200078fd2ff */
[----:B------:R-:W-:Y:S01]  /*04c0*/  CS2R R120, SRZ ;  /* 0x0000000000787805 */ /* 0x000fe2000001ff00 */
[----:B------:R-:W-:Y:S01]  /*04d0*/  SHF.R.U32.HI R23, RZ, 0x1f, R8 ;  /* 0x0000001fff177819 */ /* 0x000fe20000011608 */
[----:B------:R-:W-:Y:S01]  /*04e0*/  IMAD.HI R16, R17, -0x6db6db6d, R16 ;  /* 0x9249249311107827 */ /* 0x000fe200078e0210 */
[----:B------:R-:W-:Y:S01]  /*04f0*/  SHF.R.U32.HI R4, RZ, 0x1f, R29 ;  /* 0x0000001fff047819 */ /* 0x000fe2000001161d */
[----:B------:R-:W-:Y:S01]  /*0500*/  CS2R R122, SRZ ;  /* 0x00000000007a7805 */ /* 0x000fe2000001ff00 */
[----:B------:R-:W-:Y:S01]  /*0510*/  LEA.HI.SX32 R24, R24, R5, 0x1a ;  /* 0x0000000518187211 */ /* 0x000fe200078fd2ff */
[----:B------:R-:W-:Y:S01]  /*0520*/  IMAD R14, R14, -0xe, R15 ;  /* 0xfffffff20e0e7824 */ /* 0x000fe200078e020f */
[----:B------:R-:W-:Y:S01]  /*0530*/  LEA.HI.SX32 R18, R18, R21, 0x1d ;  /* 0x0000001512127211 */ /* 0x000fe200078feaff */
[----:B------:R-:W-:Y:S01]  /*0540*/  CS2R R124, SRZ ;  /* 0x00000000007c7805 */ /* 0x000fe2000001ff00 */
[----:B------:R-:W-:Y:S01]  /*0550*/  LOP3.LUT R5, R3, 0x7, RZ, 0xc0, !PT ;  /* 0x0000000703057812 */ /* 0x000fe200078ec0ff */
[----:B------:R-:W-:Y:S01]  /*0560*/  CS2R R108, SRZ ;  /* 0x00000000006c7805 */ /* 0x000fe2000001ff00 */
[----:B------:R-:W-:Y:S01]  /*0570*/  SHF.R.U32.HI R21, RZ, 0x1f, R28 ;  /* 0x0000001fff157819 */ /* 0x000fe2000001161c */
[----:B------:R-:W-:Y:S01]  /*0580*/  IMAD R18, R18, -0xe, R19 ;  /* 0xfffffff212127824 */ /* 0x000fe200078e0213 */
[----:B------:R-:W-:Y:S01]  /*0590*/  SHF.R.U32.HI R31, RZ, 0x1f, R6 ;  /* 0x0000001fff1f7819 */ /* 0x000fe20000011606 */
[----:B------:R-:W-:Y:S01]  /*05a0*/  CS2R R112, SRZ ;  /* 0x0000000000707805 */ /* 0x000fe2000001ff00 */
[----:B------:R-:W-:Y:S01]  /*05b0*/  LEA.HI.SX32 R23, R8, R23, 0x1d ;  /* 0x0000001708177211 */ /* 0x000fe200078feaff */
[----:B------:R-:W-:Y:S01]  /*05c0*/  CS2R R116, SRZ ;  /* 0x0000000000747805 */ /* 0x000fe2000001ff00 */
[----:B------:R-:W-:Y:S01]  /*05d0*/  LEA.HI.SX32 R8, R29, R4, 0x1a ;  /* 0x000000041d087211 */ /* 0x000fe200078fd2ff */
[----:B------:R-:W-:Y:S01]  /*05e0*/  IMAD R4, R0, 0x310, RZ ;  /* 0x0000031000047824 */ /* 0x000fe200078e02ff */
[----:B------:R-:W-:Y:S01]  /*05f0*/  LEA.HI.SX32 R28, R28, R21, 0x1a ;  /* 0x000000151c1c7211 */ /* 0x000fe200078fd2ff */
[----:B------:R-:W-:Y:S01]  /*0600*/  IMAD R21, R2, 0xc40, R5 ;  /* 0x00000c4002157824 */ /* 0x000fe200078e0205 */
[----:B------:R-:W-:Y:S01]  /*0610*/  LEA.HI.SX32 R31, R6, R31, 0x1d ;  /* 0x0000001f061f7211 */ /* 0x000fe200078feaff */
[----:B------:R-:W-:Y:S01]  /*0620*/  IMAD R6, R2, -0x70, R3 ;  /* 0xffffff9002067824 */ /* 0x000fe200078e0203 */
[----:B------:R-:W-:Y:S01]  /*0630*/  SHF.R.U32.HI R27, RZ, 0x1f, R10 ;  /* 0x0000001fff1b7819 */ /* 0x000fe2000001160a */
[----:B------:R-:W-:Y:S01]  /*0640*/  IMAD R2, R0, -0x7, R13 ;  /* 0xfffffff900027824 */ /* 0x000fe200078e020d */
[----:B------:R-:W-:Y:S01]  /*0650*/  LOP3.LUT R13, R4, 0x7, R3, 0xf8, !PT ;  /* 0x00000007040d7812 */ /* 0x000fe200078ef803 */
[----:B------:R-:W-:Y:S01]  /*0660*/  IMAD R31, R31, -0xe, R7 ;  /* 0xfffffff21f1f7824 */ /* 0x000fe200078e0207 */
[----:B------:R-:W-:Y:S01]  /*0670*/  SHF.R.U32.HI R25, RZ, 0x1f, R16 ;  /* 0x0000001fff197819 */ /* 0x000fe20000011610 */
[----:B------:R-:W-:Y:S01]  /*0680*/  HFMA2.MMA R29, -RZ, RZ, 0, 0 ;  /* 0x00000000ff1d7435 */ /* 0x000fe200000001ff */
[----:B------:R-:W-:Y:S01]  /*0690*/  LEA R13, R2, R13, 0x3 ;  /* 0x0000000d020d7211 */ /* 0x000fe200078e18ff */
[----:B------:R-:W-:Y:S01]  /*06a0*/  ULDC.64 UR4, c[0x0][0x118] ;  /* 0x0000460000047ab9 */ /* 0x000fe20000000a00 */
[----:B------:R-:W-:Y:S01]  /*06b0*/  LEA.HI.SX32 R27, R10, R27, 0x1d ;  /* 0x0000001b0a1b7211 */ /* 0x000fe200078feaff */
[----:B------:R-:W-:Y:S01]  /*06c0*/  IMAD R10, R23, -0xe, R9 ;  /* 0xfffffff2170a7824 */ /* 0x000fe200078e0209 */
[----:B------:R-:W-:Y:S01]  /*06d0*/  LEA.HI.SX32 R25, R16, R25, 0x1d ;  /* 0x0000001910197211 */ /* 0x000fe200078feaff */
[----:B------:R-:W-:Y:S01]  /*06e0*/  IMAD R9, R24, 0xc40, R13 ;  /* 0x00000c4018097824 */ /* 0x000fe200078e020d */
[----:B------:R-:W-:Y:S01]  /*06f0*/  IADD3 R21, R4, R21, RZ ;  /* 0x0000001504157210 */ /* 0x000fe20007ffe0ff */
[----:B------:R-:W-:Y:S01]  /*0700*/  IMAD R27, R27, -0xe, R11 ;  /* 0xfffffff21b1b7824 */ /* 0x000fe200078e020b */
[----:B------:R-:W-:Y:S01]  /*0710*/  SHF.R.S32.HI R4, RZ, 0x3, R6 ;  /* 0x00000003ff047819 */ /* 0x000fe20000011406 */
[--C-:B------:R-:W-:Y:S01]  /*0720*/  IMAD R26, R26, 0xc40, R13.reuse ;  /* 0x00000c401a1a7824 */ /* 0x100fe200078e020d */
[----:B------:R-:W-:Y:S01]  /*0730*/  LEA R21, R2, R21, 0x3 ;  /* 0x0000001502157211 */ /* 0x000fe200078e18ff */
[--C-:B------:R-:W-:Y:S01]  /*0740*/  IMAD R7, R20, 0xc40, R13.reuse ;  /* 0x00000c4014077824 */ /* 0x100fe200078e020d */
[----:B------:R-:W-:Y:S01]  /*0750*/  MOV R91, RZ ;  /* 0x000000ff005b7202 */ /* 0x000fe20000000f00 */
[----:B------:R-:W-:Y:S01]  /*0760*/  IMAD R11, R28, 0xc40, R13 ;  /* 0x00000c401c0b7824 */ /* 0x000fe200078e020d */
[----:B------:R-:W-:Y:S01]  /*0770*/  MOV R99, RZ ;  /* 0x000000ff00637202 */ /* 0x000fe20000000f00 */
[----:B------:R-:W-:Y:S01]  /*0780*/  IMAD R25, R25, -0xe, R17 ;  /* 0xfffffff219197824 */ /* 0x000fe200078e0211 */
[----:B------:R-:W-:Y:S01]  /*0790*/  MOV R111, RZ ;  /* 0x000000ff006f7202 */ /* 0x000fe20000000f00 */
[--C-:B------:R-:W-:Y:S01]  /*07a0*/  IMAD R22, R22, 0xc40, R13.reuse ;  /* 0x00000c4016167824 */ /* 0x100fe200078e020d */
[----:B------:R-:W-:Y:S01]  /*07b0*/  MOV R35, RZ ;  /* 0x000000ff00237202 */ /* 0x000fe20000000f00 */
[----:B------:R-:W-:Y:S01]  /*07c0*/  IMAD R12, R8, 0xc40, R13 ;  /* 0x00000c40080c7824 */ /* 0x000fe200078e020d */
[----:B------:R-:W-:Y:S01]  /*07d0*/  MOV R13, RZ ;  /* 0x000000ff000d7202 */ /* 0x000fe20000000f00 */
[----:B------:R-:W-:Y:S01]  /*07e0*/  IMAD R8, R18, 0x38, R9 ;  /* 0x0000003812087824 */ /* 0x000fe200078e0209 */
[----:B------:R-:W-:Y:S01]  /*07f0*/  MOV R47, RZ ;  /* 0x000000ff002f7202 */ /* 0x000fe20000000f00 */
[----:B------:R-:W-:Y:S01]  /*0800*/  IMAD R9, R27, 0x38, R26 ;  /* 0x000000381b097824 */ /* 0x000fe200078e021a */
[----:B------:R-:W-:Y:S01]  /*0810*/  HFMA2.MMA R27, -RZ, RZ, 0, 0 ;  /* 0x00000000ff1b7435 */ /* 0x000fe200000001ff */
[----:B------:R-:W-:Y:S01]  /*0820*/  IMAD R6, R14, 0x38, R7 ;  /* 0x000000380e067824 */ /* 0x000fe200078e0207 */
[----:B------:R-:W-:Y:S01]  /*0830*/  MOV R55, RZ ;  /* 0x000000ff00377202 */ /* 0x000fe20000000f00 */
[----:B------:R-:W-:Y:S01]  /*0840*/  IMAD R10, R10, 0x38, R11 ;  /* 0x000000380a0a7824 */ /* 0x000fe200078e020b */
[----:B------:R-:W-:Y:S01]  /*0850*/  MOV R63, RZ ;  /* 0x000000ff003f7202 */ /* 0x000fe20000000f00 */
[----:B------:R-:W-:Y:S01]  /*0860*/  IMAD R7, R25, 0x38, R22 ;  /* 0x0000003819077824 */ /* 0x000fe200078e0216 */
[----:B------:R-:W-:Y:S01]  /*0870*/  MOV R71, RZ ;  /* 0x000000ff00477202 */ /* 0x000fe20000000f00 */
[----:B------:R-:W-:Y:S01]  /*0880*/  IMAD R11, R31, 0x38, R12 ;  /* 0x000000381f0b7824 */ /* 0x000fe200078e020c */
[----:B------:R-:W-:Y:S01]  /*0890*/  MOV R31, RZ ;  /* 0x000000ff001f7202 */ /* 0x000fe20000000f00 */
[----:B------:R-:W-:Y:S01]  /*08a0*/  IMAD R4, R4, 0x38, R21 ;  /* 0x0000003804047824 */ /* 0x000fe200078e0215 */
[----:B------:R-:W-:Y:S01]  /*08b0*/  CS2R R24, SRZ ;  /* 0x0000000000187805 */ /* 0x000fe2000001ff00 */
[----:B------:R-:W-:-:S02]  /*08c0*/  MOV R79, RZ ;  /* 0x000000ff004f7202 */ /* 0x000fc40000000f00 */
[----:B------:R-:W-:Y:S02]  /*08d0*/  MOV R87, RZ ;  /* 0x000000ff00577202 */ /* 0x000fe40000000f00 */
[----:B------:R-:W-:Y:S02]  /*08e0*/  MOV R95, RZ ;  /* 0x000000ff005f7202 */ /* 0x000fe40000000f00 */
[----:B------:R-:W-:-:S02]  /*08f0*/  MOV R103, RZ ;  /* 0x000000ff00677202 */ /* 0x000fc40000000f00 */
.L_x_1:
[----:B------:R-:W-:Y:S01]  /*0900*/  SHF.R.U32.HI R14, RZ, 0x4, R3 ;  /* 0x00000004ff0e7819 */ /* 0x000fe20000011603 */
[C---:B------:R-:W-:Y:S01]  /*0910*/  IMAD R23, R13.reuse, 0xc400, R6 ;  /* 0x0000c4000d177824 */ /* 0x040fe200078e0206 */
[----:B------:R-:W-:Y:S01]  /*0920*/  MOV R12, 0x4 ;  /* 0x00000004000c7802 */ /* 0x000fe20000000f00 */
[----:B------:R-:W-:Y:S01]  /*0930*/  IMAD R21, R13, 0xc400, R7 ;  /* 0x0000c4000d157824 */ /* 0x000fe200078e0207 */
[----:B------:R-:W-:Y:S01]  /*0940*/  LOP3.LUT R15, R3, 0xf, RZ, 0xc0, !PT ;  /* 0x0000000f030f7812 */ /* 0x000fe200078ec0ff */
[----:B------:R-:W-:Y:S01]  /*0950*/  IMAD R19, R13, 0xc400, R8 ;  /* 0x0000c4000d137824 */ /* 0x000fe200078e0208 */
[----:B------:R-:W-:Y:S01]  /*0960*/  SHF.L.U32 R14, R14, 0x7, RZ ;  /* 0x000000070e0e7819 */ /* 0x000fe200000006ff */
[-C--:B------:R-:W-:Y:S01]  /*0970*/  IMAD.WIDE R22, R23, R12.reuse, c[0x0][0x160] ;  /* 0x0000580017167625 */ /* 0x080fe200078e020c */
[----:B------:R-:W-:Y:S06]  /*0980*/  BAR.SYNC 0x0 ;  /* 0x0000000000007b1d */ /* 0x000fec0000000000 */
[----:B------:R-:W-:Y:S01]  /*0990*/  IMAD R17, R13, 0xc400, R9 ;  /* 0x0000c4000d117824 */ /* 0x000fe200078e0209 */
[----:B------:R-:W-:Y:S01]  /*09a0*/  LOP3.LUT R14, R14, 0xffffff80, R15, 0xe2, !PT ;  /* 0xffffff800e0e7812 */ /* 0x000fe200078ee20f */
[----:B------:R-:W-:Y:S01]  /*09b0*/  IMAD.WIDE R20, R21, R12, c[0x0][0x160] ;  /* 0x0000580015147625 */ /* 0x000fe200078e020c */
[----:B------:R0:W2:Y:S02]  /*09c0*/  LDG.E.CONSTANT R22, [R22.64] ;  /* 0x0000000416167981 */ /* 0x0000a4000c1e9900 */
[----:B------:R-:W-:Y:S01]  /*09d0*/  LEA R15, R13, R14, 0x4 ;  /* 0x0000000e0d0f7211 */ /* 0x000fe200078e20ff */
[-C--:B------:R-:W-:Y:S01]  /*09e0*/  IMAD.WIDE R18, R19, R12.reuse, c[0x0][0x160] ;  /* 0x0000580013127625 */ /* 0x080fe200078e020c */
[----:B------:R1:W3:Y:S03]  /*09f0*/  LDG.E.CONSTANT R26, [R20.64] ;  /* 0x00000004141a7981 */ /* 0x0002e6000c1e9900 */
[----:B------:R-:W-:Y:S01]  /*0a00*/  IMAD.WIDE R16, R17, R12, c[0x0][0x160] ;  /* 0x0000580011107625 */ /* 0x000fe200078e020c */
[----:B------:R4:W5:Y:S03]  /*0a10*/  LDG.E.CONSTANT R28, [R18.64] ;  /* 0x00000004121c7981 */ /* 0x000966000c1e9900 */
[C---:B------:R-:W-:Y:S01]  /*0a20*/  IMAD R37, R13.reuse, 0xc400, R4 ;  /* 0x0000c4000d257824 */ /* 0x040fe200078e0204 */
[----:B------:R4:W5:Y:S01]  /*0a30*/  LDG.E.CONSTANT R30, [R16.64] ;  /* 0x00000004101e7981 */ /* 0x000962000c1e9900 */
[----:B0-----:R-:W-:-:S02]  /*0a40*/  IMAD R23, R13, 0xc400, R11 ;  /* 0x0000c4000d177824 */ /* 0x001fc400078e020b */
[----:B-1----:R-:W-:Y:S02]  /*0a50*/  IMAD R21, R13, 0xc400, R10 ;  /* 0x0000c4000d157824 */ /* 0x002fe400078e020a */
[----:B------:R-:W-:-:S04]  /*0a60*/  IMAD.WIDE R36, R37, R12, c[0x0][0x160] ;  /* 0x0000580025247625 */ /* 0x000fc800078e020c */
[-C--:B------:R-:W-:Y:S02]  /*0a70*/  IMAD.WIDE R14, R15, R12.reuse, c[0x0][0x168] ;  /* 0x00005a000f0e7625 */ /* 0x080fe400078e020c */
[----:B------:R-:W5:Y:S02]  /*0a80*/  LDG.E.CONSTANT R36, [R36.64] ;  /* 0x0000000424247981 */ /* 0x000f64000c1e9900 */
[-C--:B----4-:R-:W-:Y:S02]  /*0a90*/  IMAD.WIDE R18, R21, R12.reuse, c[0x0][0x160] ;  /* 0x0000580015127625 */ /* 0x090fe400078e020c */
[----:B------:R0:W4:Y:S02]  /*0aa0*/  LDG.E.CONSTANT R38, [R14.64] ;  /* 0x000000040e267981 */ /* 0x000124000c1e9900 */
[----:B------:R-:W-:Y:S02]  /*0ab0*/  IMAD.WIDE R16, R23, R12, c[0x0][0x160] ;  /* 0x0000580017107625 */ /* 0x000fe400078e020c */
[----:B------:R0:W4:Y:S04]  /*0ac0*/  LDG.E.CONSTANT R40, [R14.64+0x2000] ;  /* 0x002000040e287981 */ /* 0x000128000c1e9900 */
[----:B------:R0:W4:Y:S04]  /*0ad0*/  LDG.E.CONSTANT R42, [R14.64+0x4000] ;  /* 0x004000040e2a7981 */ /* 0x000128000c1e9900 */
[----:B------:R0:W4:Y:S04]  /*0ae0*/  LDG.E.CONSTANT R44, [R14.64+0x6000] ;  /* 0x006000040e2c7981 */ /* 0x000128000c1e9900 */
[----:B------:R0:W4:Y:S04]  /*0af0*/  LDG.E.CONSTANT R46, [R14.64+0x8000] ;  /* 0x008000040e2e7981 */ /* 0x000128000c1e9900 */
[----:B------:R0:W4:Y:S04]  /*0b00*/  LDG.E.CONSTANT R48, [R14.64+0xa000] ;  /* 0x00a000040e307981 */ /* 0x000128000c1e9900 */
[----:B------:R0:W4:Y:S04]  /*0b10*/  LDG.E.CONSTANT R50, [R14.64+0xc000] ;  /* 0x00c000040e327981 */ /* 0x000128000c1e9900 */
[----:B------:R0:W4:Y:S04]  /*0b20*/  LDG.E.CONSTANT R52, [R14.64+0xe000] ;  /* 0x00e000040e347981 */ /* 0x000128000c1e9900 */
[----:B------:R-:W4:Y:S04]  /*0b30*/  LDG.E.CONSTANT R32, [R18.64] ;  /* 0x0000000412207981 */ /* 0x000f28000c1e9900 */
[----:B------:R-:W4:Y:S01]  /*0b40*/  LDG.E.CONSTANT R34, [R16.64] ;  /* 0x0000000410227981 */ /* 0x000f22000c1e9900 */
[----:B0-----:R-:W-:-:S04]  /*0b50*/  SHF.L.U32 R15, R3, 0x2, RZ ;  /* 0x00000002030f7819 */ /* 0x001fc800000006ff */
[----:B------:R-:W-:Y:S01]  /*0b60*/  LOP3.LUT R15, R15, 0x3fffffe0, RZ, 0xc0, !PT ;  /* 0x3fffffe00f0f7812 */ /* 0x000fe200078ec0ff */
[----:B--2---:R-:W-:Y:S04]  /*0b70*/  STS [R3.X4+0x400], R22 ;  /* 0x0004001603007388 */ /* 0x004fe80000004800 */
[----:B---3--:R-:W-:Y:S04]  /*0b80*/  STS [R3.X4+0x800], R26 ;  /* 0x0008001a03007388 */ /* 0x008fe80000004800 */
[----:B-----5:R-:W-:Y:S04]  /*0b90*/  STS [R3.X4+0xc00], R28 ;  /* 0x000c001c03007388 */ /* 0x020fe80000004800 */
[----:B------:R-:W-:Y:S04]  /*0ba0*/  STS [R3.X4+0x1000], R30 ;  /* 0x0010001e03007388 */ /* 0x000fe80000004800 */
[----:B------:R-:W-:Y:S04]  /*0bb0*/  STS [R3.X4], R36 ;  /* 0x0000002403007388 */ /* 0x000fe80000004800 */
[----:B----4-:R-:W-:Y:S04]  /*0bc0*/  STS [R3.X4+0x1c00], R38 ;  /* 0x001c002603007388 */ /* 0x010fe80000004800 */
[----:B------:R-:W-:Y:S04]  /*0bd0*/  STS [R3.X4+0x2000], R40 ;  /* 0x0020002803007388 */ /* 0x000fe80000004800 */
        /* <DEDUP_REMOVED lines=8> */
[----:B------:R-:W-:Y:S06]  /*0c60*/  BAR.SYNC 0x0 ;  /* 0x0000000000007b1d */ /* 0x000fec0000000000 */
[----:B------:R-:W-:Y:S04]  /*0c70*/  LDS R44, [R5.X4] ;  /* 0x00000000052c7984 */ /* 0x000fe80000004800 */
[----:B------:R-:W0:Y:S04]  /*0c80*/  LDS.128 R40, [R15.X4+0x1c00] ;  /* 0x001c00000f287984 */ /* 0x000e280000004c00 */
[----:B------:R-:W1:Y:S04]  /*0c90*/  LDS.128 R20, [R15.X4+0x2c00] ;  /* 0x002c00000f147984 */ /* 0x000e680000004c00 */
[----:B------:R-:W2:Y:S04]  /*0ca0*/  LDS.128 R36, [R15.X4+0x1c40] ;  /* 0x001c40000f247984 */ /* 0x000ea80000004c00 */
[----:B------:R-:W3:Y:S04]  /*0cb0*/  LDS.128 R16, [R15.X4+0x2c40] ;  /* 0x002c40000f107984 */ /* 0x000ee80000004c00 */
[----:B------:R-:W4:Y:S04]  /*0cc0*/  LDS R48, [R5.X4+0x140] ;  /* 0x0001400005307984 */ /* 0x000f280000004800 */
[----:B------:R-:W5:Y:S04]  /*0cd0*/  LDS R32, [R5.X4+0x160] ;  /* 0x0001600005207984 */ /* 0x000f680000004800 */
[----:B------:R-:W5:Y:S04]  /*0ce0*/  LDS R64, [R5.X4+0x100] ;  /* 0x0001000005407984 */ /* 0x000f680000004800 */
[----:B------:R-:W5:Y:S04]  /*0cf0*/  LDS R72, [R5.X4+0xe0] ;  /* 0x0000e00005487984 */ /* 0x000f680000004800 */
[----:B------:R-:W5:Y:S04]  /*0d00*/  LDS R26, [R5.X4+0x20] ;  /* 0x00002000051a7984 */ /* 0x000f680000004800 */
[----:B------:R-:W5:Y:S01]  /*0d10*/  LDS R28, [R5.X4+0x40] ;  /* 0x00004000051c7984 */ /* 0x000f620000004800 */
[----:B0-----:R-:W-:-:S03]  /*0d20*/  FFMA R14, R40, R44, R24 ;  /* 0x0000002c280e7223 */ /* 0x001fc60000000018 */
[----:B------:R-:W0:Y:S01]  /*0d30*/  LDS R104, [R5.X4+0x60] ;  /* 0x0000600005687984 */ /* 0x000e220000004800 */
[----:B-1----:R-:W-:-:S03]  /*0d40*/  FFMA R108, R44, R20, R108 ;  /* 0x000000142c6c7223 */ /* 0x002fc6000000006c */
[----:B------:R-:W1:Y:S01]  /*0d50*/  LDS R96, [R5.X4+0x80] ;  /* 0x0000800005607984 */ /* 0x000e620000004800 */
[----:B--2---:R-:W-:-:S03]  /*0d60*/  FFMA R106, R44, R36, R106 ;  /* 0x000000242c6a7223 */ /* 0x004fc6000000006a */
[----:B------:R-:W2:Y:S01]  /*0d70*/  LDS R88, [R5.X4+0xa0] ;  /* 0x0000a00005587984 */ /* 0x000ea20000004800 */
[----:B---3--:R-:W-:-:S03]  /*0d80*/  FFMA R124, R44, R16, R124 ;  /* 0x000000102c7c7223 */ /* 0x008fc6000000007c */
[----:B------:R-:W3:Y:S01]  /*0d90*/  LDS R80, [R5.X4+0xc0] ;  /* 0x0000c00005507984 */ /* 0x000ee20000004800 */
[----:B----4-:R-:W-:-:S03]  /*0da0*/  FFMA R54, R40, R48, R63 ;  /* 0x0000003028367223 */ /* 0x010fc6000000003f */
[----:B------:R-:W4:Y:S01]  /*0db0*/  LDS R56, [R5.X4+0x120] ;  /* 0x0001200005387984 */ /* 0x000f220000004800 */
[----:B------:R-:W-:Y:S02]  /*0dc0*/  FFMA R52, R20, R48, R61 ;  /* 0x0000003014347223 */ /* 0x000fe4000000003d */
[----:B------:R-:W-:Y:S01]  /*0dd0*/  FFMA R50, R48, R36, R59 ;  /* 0x0000002430327223 */ /* 0x000fe2000000003b */
[----:B------:R-:W0:Y:S01]  /*0de0*/  LDS R24, [R5.X4+0x180] ;  /* 0x0001800005187984 */ /* 0x000e220000004800 */
[-C--:B-----5:R-:W-:Y:S02]  /*0df0*/  FFMA R46, R40, R32.reuse, R55 ;  /* 0x00000020282e7223 */ /* 0x0a0fe40000000037 */
[----:B------:R-:W-:Y:S02]  /*0e00*/  FFMA R44, R20, R32, R53 ;  /* 0x00000020142c7223 */ /* 0x000fe40000000035 */
[----:B------:R-:W-:Y:S02]  /*0e10*/  FFMA R34, R32, R36, R51 ;  /* 0x0000002420227223 */ /* 0x000fe40000000033 */
[----:B------:R-:W-:-:S02]  /*0e20*/  FFMA R70, R40, R64, R79 ;  /* 0x0000004028467223 */ /* 0x000fc4000000004f */
[----:B------:R-:W-:Y:S02]  /*0e30*/  FFMA R68, R20, R64, R77 ;  /* 0x0000004014447223 */ /* 0x000fe4000000004d */
[----:B------:R-:W-:Y:S02]  /*0e40*/  FFMA R66, R64, R36, R75 ;  /* 0x0000002440427223 */ /* 0x000fe4000000004b */
[-C--:B------:R-:W-:Y:S02]  /*0e50*/  FFMA R48, R48, R16.reuse, R57 ;  /* 0x0000001030307223 */ /* 0x080fe40000000039 */
[-C--:B------:R-:W-:Y:S01]  /*0e60*/  FFMA R32, R32, R16.reuse, R49 ;  /* 0x0000001020207223 */ /* 0x080fe20000000031 */
[----:B------:R-:W5:Y:S01]  /*0e70*/  LDS R57, [R5.X4+0x1a0] ;  /* 0x0001a00005397984 */ /* 0x000f620000004800 */
[----:B------:R-:W-:-:S03]  /*0e80*/  FFMA R64, R64, R16, R73 ;  /* 0x0000001040407223 */ /* 0x000fc60000000049 */
[----:B------:R-:W2:Y:S04]  /*0e90*/  LDS R49, [R5.X4+0x1c0] ;  /* 0x0001c00005317984 */ /* 0x000ea80000004800 */
[----:B------:R-:W3:Y:S01]  /*0ea0*/  LDS R73, [R5.X4+0x2a0] ;  /* 0x0002a00005497984 */ /* 0x000ee20000004800 */
[-C--:B------:R-:W-:Y:S02]  /*0eb0*/  FFMA R78, R40, R72.reuse, R87 ;  /* 0x00000048284e7223 */ /* 0x080fe40000000057 */
[----:B------:R-:W-:Y:S02]  /*0ec0*/  FFMA R76, R20, R72, R85 ;  /* 0x00000048144c7223 */ /* 0x000fe40000000055 */
[----:B------:R-:W-:Y:S02]  /*0ed0*/  FFMA R74, R72, R36, R83 ;  /* 0x00000024484a7223 */ /* 0x000fe40000000053 */
[----:B------:R-:W-:-:S02]  /*0ee0*/  FFMA R112, R40, R26, R112 ;  /* 0x0000001a28707223 */ /* 0x000fc40000000070 */
[----:B------:R-:W-:Y:S02]  /*0ef0*/  FFMA R125, R20, R26, R125 ;  /* 0x0000001a147d7223 */ /* 0x000fe4000000007d */
[C---:B------:R-:W-:Y:S02]  /*0f00*/  FFMA R123, R26.reuse, R36, R123 ;  /* 0x000000241a7b7223 */ /* 0x040fe4000000007b */
[----:B------:R-:W-:Y:S02]  /*0f10*/  FFMA R121, R26, R16, R121 ;  /* 0x000000101a797223 */ /* 0x000fe40000000079 */
[-C--:B------:R-:W-:Y:S02]  /*0f20*/  FFMA R119, R40, R28.reuse, R119 ;  /* 0x0000001c28777223 */ /* 0x080fe40000000077 */
[----:B------:R-:W-:Y:S02]  /*0f30*/  FFMA R122, R20, R28, R122 ;  /* 0x0000001c147a7223 */ /* 0x000fe4000000007a */
[----:B------:R-:W-:-:S02]  /*0f40*/  FFMA R120, R28, R36, R120 ;  /* 0x000000241c787223 */ /* 0x000fc40000000078 */
[-C--:B------:R-:W-:Y:S02]  /*0f50*/  FFMA R118, R28, R16.reuse, R118 ;  /* 0x000000101c767223 */ /* 0x080fe40000000076 */
[----:B------:R-:W-:Y:S02]  /*0f60*/  FFMA R72, R72, R16, R81 ;  /* 0x0000001048487223 */ /* 0x000fe40000000051 */
[-C--:B0-----:R-:W-:Y:S01]  /*0f70*/  FFMA R116, R40, R104.reuse, R116 ;  /* 0x0000006828747223 */ /* 0x081fe20000000074 */
[----:B------:R-:W-:Y:S01]  /*0f80*/  LDS R81, [R5.X4+0x280] ;  /* 0x0002800005517984 */ /* 0x000fe20000004800 */
[----:B------:R-:W-:Y:S02]  /*0f90*/  FFMA R114, R20, R104, R117 ;  /* 0x0000006814727223 */ /* 0x000fe40000000075 */
[----:B------:R-:W-:Y:S02]  /*0fa0*/  FFMA R110, R104, R36, R115 ;  /* 0x00000024686e7223 */ /* 0x000fe40000000073 */
[----:B-1----:R-:W-:-:S02]  /*0fb0*/  FFMA R102, R40, R96, R113 ;  /* 0x0000006028667223 */ /* 0x002fc40000000071 */
[----:B------:R-:W-:Y:S01]  /*0fc0*/  FFMA R100, R20, R96, R109 ;  /* 0x0000006014647223 */ /* 0x000fe2000000006d */
[----:B------:R-:W0:Y:S01]  /*0fd0*/  LDS R113, [R5.X4+0x200] ;  /* 0x0002000005717984 */ /* 0x000e220000004800 */
[----:B------:R-:W-:Y:S02]  /*0fe0*/  FFMA R98, R96, R36, R107 ;  /* 0x0000002460627223 */ /* 0x000fe4000000006b */
[-C--:B--2---:R-:W-:Y:S02]  /*0ff0*/  FFMA R94, R40, R88.reuse, R103 ;  /* 0x00000058285e7223 */ /* 0x084fe40000000067 */
[----:B------:R-:W-:Y:S02]  /*1000*/  FFMA R92, R20, R88, R101 ;  /* 0x00000058145c7223 */ /* 0x000fe40000000065 */
[----:B------:R-:W-:Y:S02]  /*1010*/  FFMA R90, R88, R36, R99 ;  /* 0x00000024585a7223 */ /* 0x000fe40000000063 */
[----:B---3--:R-:W-:-:S02]  /*1020*/  FFMA R86, R40, R80, R95 ;  /* 0x0000005028567223 */ /* 0x008fc4000000005f */
[----:B------:R-:W-:Y:S02]  /*1030*/  FFMA R84, R20, R80, R93 ;  /* 0x0000005014547223 */ /* 0x000fe4000000005d */
[----:B------:R-:W-:Y:S02]  /*1040*/  FFMA R82, R80, R36, R91 ;  /* 0x0000002450527223 */ /* 0x000fe4000000005b */
[-C--:B----4-:R-:W-:Y:S02]  /*1050*/  FFMA R62, R40, R56.reuse, R71 ;  /* 0x00000038283e7223 */ /* 0x090fe40000000047 */
[----:B------:R-:W-:Y:S02]  /*1060*/  FFMA R60, R20, R56, R69 ;  /* 0x00000038143c7223 */ /* 0x000fe40000000045 */
[----:B------:R-:W-:Y:S02]  /*1070*/  FFMA R58, R56, R36, R67 ;  /* 0x00000024383a7223 */ /* 0x000fe40000000043 */
[----:B------:R-:W-:-:S02]  /*1080*/  FFMA R30, R40, R24, R47 ;  /* 0x00000018281e7223 */ /* 0x000fc4000000002f */
[----:B------:R-:W-:Y:S02]  /*1090*/  FFMA R28, R20, R24, R45 ;  /* 0x00000018141c7223 */ /* 0x000fe4000000002d */
[----:B------:R-:W-:Y:S02]  /*10a0*/  FFMA R26, R24, R36, R33 ;  /* 0x00000024181a7223 */ /* 0x000fe40000000021 */
[-C--:B------:R-:W-:Y:S01]  /*10b0*/  FFMA R104, R104, R16.reuse, R111 ;  /* 0x0000001068687223 */ /* 0x080fe2000000006f */
[----:B------:R-:W-:Y:S01]  /*10c0*/  LDS R33, [R5.X4+0x320] ;  /* 0x0003200005217984 */ /* 0x000fe20000004800 */
[-C--:B------:R-:W-:Y:S02]  /*10d0*/  FFMA R96, R96, R16.reuse, R105 ;  /* 0x0000001060607223 */ /* 0x080fe40000000069 */
[-C--:B------:R-:W-:Y:S01]  /*10e0*/  FFMA R88, R88, R16.reuse, R97 ;  /* 0x0000001058587223 */ /* 0x080fe20000000061 */
[----:B------:R-:W1:Y:S01]  /*10f0*/  LDS R105, [R5.X4+0x220] ;  /* 0x0002200005697984 */ /* 0x000e620000004800 */
[----:B------:R-:W-:-:S02]  /*1100*/  FFMA R80, R80, R16, R89 ;  /* 0x0000001050507223 */ /* 0x000fc40000000059 */
[-C--:B------:R-:W-:Y:S01]  /*1110*/  FFMA R56, R56, R16.reuse, R65 ;  /* 0x0000001038387223 */ /* 0x080fe20000000041 */
[----:B------:R-:W2:Y:S01]  /*1120*/  LDS R97, [R5.X4+0x240] ;  /* 0x0002400005617984 */ /* 0x000ea20000004800 */
[----:B------:R-:W-:Y:S02]  /*1130*/  FFMA R24, R24, R16, R27 ;  /* 0x0000001018187223 */ /* 0x000fe4000000001b */
[-C--:B-----5:R-:W-:Y:S01]  /*1140*/  FFMA R40, R40, R57.reuse, R35 ;  /* 0x0000003928287223 */ /* 0x0a0fe20000000023 */
[----:B------:R-:W3:Y:S01]  /*1150*/  LDS R27, [R5.X4+0x1e0] ;  /* 0x0001e000051b7984 */ /* 0x000ee20000004800 */
[----:B------:R-:W-:Y:S02]  /*1160*/  FFMA R20, R20, R57, R25 ;  /* 0x0000003914147223 */ /* 0x000fe40000000019 */
[C---:B------:R-:W-:Y:S01]  /*1170*/  FFMA R36, R57.reuse, R36, R31 ;  /* 0x0000002439247223 */ /* 0x040fe2000000001f */
[----:B------:R-:W4:Y:S01]  /*1180*/  LDS R89, [R5.X4+0x260] ;  /* 0x0002600005597984 */ /* 0x000f220000004800 */
[----:B------:R-:W-:-:S02]  /*1190*/  FFMA R16, R57, R16, R29 ;  /* 0x0000001039107223 */ /* 0x000fc4000000001d */
[C---:B------:R-:W-:Y:S01]  /*11a0*/  FFMA R14, R49.reuse, R41, R14 ;  /* 0x00000029310e7223 */ /* 0x040fe2000000000e */
[----:B------:R-:W5:Y:S01]  /*11b0*/  LDS R65, [R5.X4+0x2c0] ;  /* 0x0002c00005417984 */ /* 0x000f620000004800 */
[C---:B------:R-:W-:Y:S02]  /*11c0*/  FFMA R108, R49.reuse, R21, R108 ;  /* 0x00000015316c7223 */ /* 0x040fe4000000006c */
[C---:B------:R-:W-:Y:S01]  /*11d0*/  FFMA R106, R49.reuse, R37, R106 ;  /* 0x00000025316a7223 */ /* 0x040fe2000000006a */
[----:B------:R-:W4:Y:S01]  /*11e0*/  LDS R57, [R5.X4+0x2e0] ;  /* 0x0002e00005397984 */ /* 0x000f220000004800 */
[----:B------:R-:W-:Y:S02]  /*11f0*/  FFMA R124, R49, R17, R124 ;  /* 0x00000011317c7223 */ /* 0x000fe4000000007c */
[C---:B------:R-:W-:Y:S01]  /*1200*/  FFMA R79, R73.reuse, R41, R78 ;  /* 0x00000029494f7223 */ /* 0x040fe2000000004e */
[----:B------:R-:W5:Y:S01]  /*1210*/  LDS R49, [R5.X4+0x300] ;  /* 0x0003000005317984 */ /* 0x000f620000004800 */
[----:B------:R-:W-:-:S02]  /*1220*/  FFMA R77, R73, R21, R76 ;  /* 0x00000015494d7223 */ /* 0x000fc4000000004c */
[C---:B------:R-:W-:Y:S01]  /*1230*/  FFMA R75, R73.reuse, R37, R74 ;  /* 0x00000025494b7223 */ /* 0x040fe2000000004a */
[----:B------:R-:W5:Y:S01]  /*1240*/  LDS R25, [R5.X4+0x340] ;  /* 0x0003400005197984 */ /* 0x000f620000004800 */
[----:B------:R-:W-:-:S03]  /*1250*/  FFMA R73, R73, R17, R72 ;  /* 0x0000001149497223 */ /* 0x000fc60000000048 */
[----:B------:R-:W5:Y:S01]  /*1260*/  LDS R72, [R5.X4+0x360] ;  /* 0x0003600005487984 */ /* 0x000f620000004800 */
[C---:B0-----:R-:W-:Y:S02]  /*1270*/  FFMA R119, R113.reuse, R41, R119 ;  /* 0x0000002971777223 */ /* 0x041fe40000000077 */
[C---:B------:R-:W-:Y:S02]  /*1280*/  FFMA R117, R113.reuse, R21, R122 ;  /* 0x0000001571757223 */ /* 0x040fe4000000007a */
[----:B------:R-:W-:Y:S02]  /*1290*/  FFMA R115, R113, R37, R120 ;  /* 0x0000002571737223 */ /* 0x000fe40000000078 */
[-C--:B------:R-:W-:Y:S02]  /*12a0*/  FFMA R87, R81, R41.reuse, R86 ;  /* 0x0000002951577223 */ /* 0x080fe40000000056 */
[C---:B-1----:R-:W-:Y:S02]  /*12b0*/  FFMA R111, R105.reuse, R41, R116 ;  /* 0x00000029696f7223 */ /* 0x042fe40000000074 */
[----:B------:R-:W-:-:S02]  /*12c0*/  FFMA R109, R105, R21, R114 ;  /* 0x00000015696d7223 */ /* 0x000fc40000000072 */
[----:B------:R-:W-:Y:S02]  /*12d0*/  FFMA R107, R105, R37, R110 ;  /* 0x00000025696b7223 */ /* 0x000fe4000000006e */
[-C--:B--2---:R-:W-:Y:S02]  /*12e0*/  FFMA R103, R97, R41.reuse, R102 ;  /* 0x0000002961677223 */ /* 0x084fe40000000066 */
[C---:B---3--:R-:W-:Y:S01]  /*12f0*/  FFMA R112, R27.reuse, R41, R112 ;  /* 0x000000291b707223 */ /* 0x048fe20000000070 */
[----:B------:R-:W-:Y:S01]  /*1300*/  LDS R102, [R5.X4+0x3a0] ;  /* 0x0003a00005667984 */ /* 0x000fe20000004800 */
[C---:B------:R-:W-:Y:S02]  /*1310*/  FFMA R125, R27.reuse, R21, R125 ;  /* 0x000000151b7d7223 */ /* 0x040fe4000000007d */
[C---:B------:R-:W-:Y:S02]  /*1320*/  FFMA R123, R27.reuse, R37, R123 ;  /* 0x000000251b7b7223 */ /* 0x040fe4000000007b */
[----:B------:R-:W-:-:S02]  /*1330*/  FFMA R121, R27, R17, R121 ;  /* 0x000000111b797223 */ /* 0x000fc40000000079 */
[C---:B------:R-:W-:Y:S02]  /*1340*/  FFMA R101, R97.reuse, R21, R100 ;  /* 0x0000001561657223 */ /* 0x040fe40000000064 */
[----:B------:R-:W-:Y:S02]  /*1350*/  FFMA R99, R97, R37, R98 ;  /* 0x0000002561637223 */ /* 0x000fe40000000062 */
[C---:B----4-:R-:W-:Y:S02]  /*1360*/  FFMA R95, R89.reuse, R41, R94 ;  /* 0x00000029595f7223 */ /* 0x050fe4000000005e */
[C---:B------:R-:W-:Y:S02]  /*1370*/  FFMA R93, R89.reuse, R21, R92 ;  /* 0x00000015595d7223 */ /* 0x040fe4000000005c */
[----:B------:R-:W-:Y:S02]  /*1380*/  FFMA R91, R89, R37, R90 ;  /* 0x00000025595b7223 */ /* 0x000fe4000000005a */
[----:B------:R-:W-:-:S02]  /*1390*/  FFMA R85, R81, R21, R84 ;  /* 0x0000001551557223 */ /* 0x000fc40000000054 */
[----:B------:R-:W-:Y:S02]  /*13a0*/  FFMA R83, R81, R37, R82 ;  /* 0x0000002551537223 */ /* 0x000fe40000000052 */
[C---:B-----5:R-:W-:Y:S02]  /*13b0*/  FFMA R71, R65.reuse, R41, R70 ;  /* 0x0000002941477223 */ /* 0x060fe40000000046 */
[C---:B------:R-:W-:Y:S02]  /*13c0*/  FFMA R69, R65.reuse, R21, R68 ;  /* 0x0000001541457223 */ /* 0x040fe40000000044 */
[----:B------:R-:W-:Y:S02]  /*13d0*/  FFMA R67, R65, R37, R66 ;  /* 0x0000002541437223 */ /* 0x000fe40000000042 */
[C---:B------:R-:W-:Y:S02]  /*13e0*/  FFMA R63, R57.reuse, R41, R62 ;  /* 0x00000029393f7223 */ /* 0x040fe4000000003e */
[----:B------:R-:W-:-:S02]  /*13f0*/  FFMA R61, R57, R21, R60 ;  /* 0x00000015393d7223 */ /* 0x000fc4000000003c */
[----:B------:R-:W-:Y:S02]  /*1400*/  FFMA R59, R57, R37, R58 ;  /* 0x00000025393b7223 */ /* 0x000fe4000000003a */
[C---:B------:R-:W-:Y:S02]  /*1410*/  FFMA R55, R49.reuse, R41, R54 ;  /* 0x0000002931377223 */ /* 0x040fe40000000036 */
[C---:B------:R-:W-:Y:S02]  /*1420*/  FFMA R53, R49.reuse, R21, R52 ;  /* 0x0000001531357223 */ /* 0x040fe40000000034 */
[----:B------:R-:W-:Y:S02]  /*1430*/  FFMA R51, R49, R37, R50 ;  /* 0x0000002531337223 */ /* 0x000fe40000000032 */
[C---:B------:R-:W-:Y:S02]  /*1440*/  FFMA R47, R33.reuse, R41, R46 ;  /* 0x00000029212f7223 */ /* 0x040fe4000000002e */
[----:B------:R-:W-:-:S02]  /*1450*/  FFMA R45, R33, R21, R44 ;  /* 0x00000015212d7223 */ /* 0x000fc4000000002c */
[----:B------:R-:W-:Y:S02]  /*1460*/  FFMA R35, R33, R37, R34 ;  /* 0x0000002521237223 */ /* 0x000fe40000000022 */
[C---:B------:R-:W-:Y:S02]  /*1470*/  FFMA R31, R25.reuse, R41, R30 ;  /* 0x00000029191f7223 */ /* 0x040fe4000000001e */
[C---:B------:R-:W-:Y:S02]  /*1480*/  FFMA R29, R25.reuse, R21, R28 ;  /* 0x00000015191d7223 */ /* 0x040fe4000000001c */
[----:B------:R-:W-:Y:S01]  /*1490*/  FFMA R27, R25, R37, R26 ;  /* 0x00000025191b7223 */ /* 0x000fe2000000001a */
[----:B------:R-:W-:Y:S01]  /*14a0*/  LDS R28, [R5.X4+0x4e0] ;  /* 0x0004e000051c7984 */ /* 0x000fe20000004800 */
[-C--:B------:R-:W-:Y:S02]  /*14b0*/  FFMA R113, R113, R17.reuse, R118 ;  /* 0x0000001171717223 */ /* 0x080fe40000000076 */
[-C--:B------:R-:W-:Y:S01]  /*14c0*/  FFMA R105, R105, R17.reuse, R104 ;  /* 0x0000001169697223 */ /* 0x080fe20000000068 */
[----:B------:R-:W-:Y:S01]  /*14d0*/  LDS R118, [R5.X4+0x3c0] ;  /* 0x0003c00005767984 */ /* 0x000fe20000004800 */
[----:B------:R-:W-:-:S02]  /*14e0*/  FFMA R97, R97, R17, R96 ;  /* 0x0000001161617223 */ /* 0x000fc40000000060 */
[-C--:B------:R-:W-:Y:S01]  /*14f0*/  FFMA R89, R89, R17.reuse, R88 ;  /* 0x0000001159597223 */ /* 0x080fe20000000058 */
[----:B------:R-:W-:Y:S01]  /*1500*/  LDS R96, [R5.X4+0x3e0] ;  /* 0x0003e00005607984 */ /* 0x000fe20000004800 */
[-C--:B------:R-:W-:Y:S02]  /*1510*/  FFMA R81, R81, R17.reuse, R80 ;  /* 0x0000001151517223 */ /* 0x080fe40000000050 */
[-C--:B------:R-:W-:Y:S01]  /*1520*/  FFMA R65, R65, R17.reuse, R64 ;  /* 0x0000001141417223 */ /* 0x080fe20000000040 */
[----:B------:R-:W-:Y:S01]  /*1530*/  LDS R88, [R5.X4+0x400] ;  /* 0x0004000005587984 */ /* 0x000fe20000004800 */
[-C--:B------:R-:W-:Y:S02]  /*1540*/  FFMA R57, R57, R17.reuse, R56 ;  /* 0x0000001139397223 */ /* 0x080fe40000000038 */
[-C--:B------:R-:W-:Y:S01]  /*1550*/  FFMA R49, R49, R17.reuse, R48 ;  /* 0x0000001131317223 */ /* 0x080fe20000000030 */
[----:B------:R-:W0:Y:S01]  /*1560*/  LDS R56, [R5.X4+0x380] ;  /* 0x0003800005387984 */ /* 0x000e220000004800 */
[----:B------:R-:W-:-:S02]  /*1570*/  FFMA R33, R33, R17, R32 ;  /* 0x0000001121217223 */ /* 0x000fc40000000020 */
[----:B------:R-:W-:Y:S01]  /*1580*/  FFMA R25, R25, R17, R24 ;  /* 0x0000001119197223 */ /* 0x000fe20000000018 */
[----:B------:R-:W-:Y:S01]  /*1590*/  LDS R80, [R5.X4+0x420] ;  /* 0x0004200005507984 */ /* 0x000fe20000004800 */
[C---:B------:R-:W-:Y:S02]  /*15a0*/  FFMA R41, R72.reuse, R41, R40 ;  /* 0x0000002948297223 */ /* 0x040fe40000000028 */
[C---:B------:R-:W-:Y:S01]  /*15b0*/  FFMA R21, R72.reuse, R21, R20 ;  /* 0x0000001548157223 */ /* 0x040fe20000000014 */
[----:B------:R-:W-:Y:S01]  /*15c0*/  LDS R64, [R5.X4+0x460] ;  /* 0x0004600005407984 */ /* 0x000fe20000004800 */
[C---:B------:R-:W-:Y:S02]  /*15d0*/  FFMA R37, R72.reuse, R37, R36 ;  /* 0x0000002548257223 */ /* 0x040fe40000000024 */
[----:B------:R-:W-:Y:S01]  /*15e0*/  FFMA R17, R72, R17, R16 ;  /* 0x0000001148117223 */ /* 0x000fe20000000010 */
[----:B------:R-:W-:Y:S04]  /*15f0*/  LDS R36, [R5.X4+0x4c0] ;  /* 0x0004c00005247984 */ /* 0x000fe80000004800 */
[----:B------:R-:W1:Y:S04]  /*1600*/  LDS R72, [R5.X4+0x440] ;  /* 0x0004400005487984 */ /* 0x000e680000004800 */
[----:B------:R-:W-:Y:S04]  /*1610*/  LDS R48, [R5.X4+0x4a0] ;  /* 0x0004a00005307984 */ /* 0x000fe80000004800 */
[----:B------:R-:W-:Y:S01]  /*1620*/  LDS R16, [R5.X4+0x500] ;  /* 0x0005000005107984 */ /* 0x000fe20000004800 */
[----:B0-----:R-:W-:-:S02]  /*1630*/  FFMA R14, R56, R42, R14 ;  /* 0x0000002a380e7223 */ /* 0x001fc4000000000e */
[C---:B------:R-:W-:Y:S02]  /*1640*/  FFMA R108, R56.reuse, R22, R108 ;  /* 0x00000016386c7223 */ /* 0x040fe4000000006c */
[C---:B------:R-:W-:Y:S02]  /*1650*/  FFMA R106, R56.reuse, R38, R106 ;  /* 0x00000026386a7223 */ /* 0x040fe4000000006a */
[----:B------:R-:W-:Y:S02]  /*1660*/  FFMA R124, R56, R18, R124 ;  /* 0x00000012387c7223 */ /* 0x000fe4000000007c */
[----:B------:R-:W0:Y:S01]  /*1670*/  LDS R56, [R5.X4+0x480] ;  /* 0x0004800005387984 */ /* 0x000e220000004800 */
[C---:B-1----:R-:W-:Y:S02]  /*1680*/  FFMA R78, R72.reuse, R42, R87 ;  /* 0x0000002a484e7223 */ /* 0x042fe40000000057 */
[C---:B------:R-:W-:Y:S02]  /*1690*/  FFMA R76, R72.reuse, R22, R85 ;  /* 0x00000016484c7223 */ /* 0x040fe40000000055 */
[C---:B------:R-:W-:Y:S01]  /*16a0*/  FFMA R74, R72.reuse, R38, R83 ;  /* 0x00000026484a7223 */ /* 0x040fe20000000053 */
[----:B------:R-:W-:Y:S01]  /*16b0*/  LDS R85, [R5.X4+0x620] ;  /* 0x0006200005557984 */ /* 0x000fe20000004800 */
[----:B------:R-:W-:-:S03]  /*16c0*/  FFMA R72, R72, R18, R81 ;  /* 0x0000001248487223 */ /* 0x000fc60000000051 */
[----:B------:R-:W1:Y:S01]  /*16d0*/  LDS R81, [R5.X4+0x520] ;  /* 0x0005200005517984 */ /* 0x000e620000004800 */
[C---:B------:R-:W-:Y:S02]  /*16e0*/  FFMA R46, R36.reuse, R42, R55 ;  /* 0x0000002a242e7223 */ /* 0x040fe40000000037 */
[C---:B------:R-:W-:Y:S02]  /*16f0*/  FFMA R44, R36.reuse, R22, R53 ;  /* 0x00000016242c7223 */ /* 0x040fe40000000035 */
[-C--:B------:R-:W-:Y:S01]  /*1700*/  FFMA R40, R36, R38.reuse, R51 ;  /* 0x0000002624287223 */ /* 0x080fe20000000033 */
[----:B------:R-:W-:Y:S01]  /*1710*/  LDS R53, [R5.X4+0x6a0] ;  /* 0x0006a00005357984 */ /* 0x000fe20000004800 */
[----:B------:R-:W-:Y:S02]  /*1720*/  FFMA R104, R102, R38, R123 ;  /* 0x0000002666687223 */ /* 0x000fe4000000007b */
[C---:B------:R-:W-:Y:S01]  /*1730*/  FFMA R98, R118.reuse, R22, R117 ;  /* 0x0000001676627223 */ /* 0x040fe20000000075 */
[----:B------:R-:W-:Y:S01]  /*1740*/  LDS R123, [R5.X4+0x560] ;  /* 0x00056000057b7984 */ /* 0x000fe20000004800 */
[----:B------:R-:W-:-:S02]  /*1750*/  FFMA R120, R118, R38, R115 ;  /* 0x0000002676787223 */ /* 0x000fc40000000073 */
[C---:B------:R-:W-:Y:S01]  /*1760*/  FFMA R114, R96.reuse, R22, R109 ;  /* 0x0000001660727223 */ /* 0x040fe2000000006d */
[----:B------:R-:W-:Y:S01]  /*1770*/  LDS R117, [R5.X4+0x5a0] ;  /* 0x0005a00005757984 */ /* 0x000fe20000004800 */
[----:B------:R-:W-:Y:S02]  /*1780*/  FFMA R110, R96, R38, R107 ;  /* 0x00000026606e7223 */ /* 0x000fe4000000006b */
[C---:B------:R-:W-:Y:S01]  /*1790*/  FFMA R92, R88.reuse, R22, R101 ;  /* 0x00000016585c7223 */ /* 0x040fe20000000065 */
[----:B------:R-:W-:Y:S01]  /*17a0*/  LDS R109, [R5.X4+0x5c0] ;  /* 0x0005c000056d7984 */ /* 0x000fe20000004800 */
[----:B------:R-:W-:Y:S02]  /*17b0*/  FFMA R90, R88, R38, R99 ;  /* 0x00000026585a7223 */ /* 0x000fe40000000063 */
[----:B------:R-:W-:Y:S01]  /*17c0*/  FFMA R84, R80, R22, R93 ;  /* 0x0000001650547223 */ /* 0x000fe2000000005d */
[----:B------:R-:W-:Y:S01]  /*17d0*/  LDS R101, [R5.X4+0x5e0] ;  /* 0x0005e00005657984 */ /* 0x000fe20000004800 */
[----:B0-----:R-:W-:-:S02]  /*17e0*/  FFMA R62, R56, R42, R71 ;  /* 0x0000002a383e7223 */ /* 0x001fc40000000047 */
[C---:B------:R-:W-:Y:S01]  /*17f0*/  FFMA R60, R56.reuse, R22, R69 ;  /* 0x00000016383c7223 */ /* 0x040fe20000000045 */
[----:B------:R-:W-:Y:S01]  /*1800*/  LDS R93, [R5.X4+0x600] ;  /* 0x00060000055d7984 */ /* 0x000fe20000004800 */
[-C--:B------:R-:W-:Y:S02]  /*1810*/  FFMA R58, R56, R38.reuse, R67 ;  /* 0x00000026383a7223 */ /* 0x080fe40000000043 */
[----:B------:R-:W-:Y:S01]  /*1820*/  FFMA R82, R80, R38, R91 ;  /* 0x0000002650527223 */ /* 0x000fe2000000005b */
[----:B------:R-:W-:Y:S01]  /*1830*/  LDS R69, [R5.X4+0x660] ;  /* 0x0006600005457984 */ /* 0x000fe20000004800 */
[C---:B------:R-:W-:Y:S02]  /*1840*/  FFMA R68, R64.reuse, R22, R77 ;  /* 0x0000001640447223 */ /* 0x040fe4000000004d */
[----:B------:R-:W-:Y:S01]  /*1850*/  FFMA R66, R64, R38, R75 ;  /* 0x0000002640427223 */ /* 0x000fe2000000004b */
[----:B------:R-:W-:Y:S01]  /*1860*/  LDS R77, [R5.X4+0x640] ;  /* 0x00064000054d7984 */ /* 0x000fe20000004800 */
[----:B------:R-:W-:-:S02]  /*1870*/  FFMA R56, R56, R18, R65 ;  /* 0x0000001238387223 */ /* 0x000fc40000000041 */
[C---:B------:R-:W-:Y:S01]  /*1880*/  FFMA R52, R48.reuse, R22, R61 ;  /* 0x0000001630347223 */ /* 0x040fe2000000003d */
[----:B------:R-:W0:Y:S01]  /*1890*/  LDS R65, [R5.X4+0x540] ;  /* 0x0005400005417984 */ /* 0x000e220000004800 */
[----:B------:R-:W-:Y:S02]  /*18a0*/  FFMA R50, R48, R38, R59 ;  /* 0x0000002630327223 */ /* 0x000fe4000000003b */
[----:B------:R-:W-:Y:S01]  /*18b0*/  FFMA R36, R36, R18, R49 ;  /* 0x0000001224247223 */ /* 0x000fe20000000031 */
[----:B------:R-:W-:Y:S01]  /*18c0*/  LDS R61, [R5.X4+0x680] ;  /* 0x00068000053d7984 */ /* 0x000fe20000004800 */
[C---:B------:R-:W-:Y:S02]  /*18d0*/  FFMA R32, R28.reuse, R22, R45 ;  /* 0x000000161c207223 */ /* 0x040fe4000000002d */
[-C--:B------:R-:W-:Y:S01]  /*18e0*/  FFMA R30, R28, R38.reuse, R35 ;  /* 0x000000261c1e7223 */ /* 0x080fe20000000023 */
[----:B------:R-:W2:Y:S01]  /*18f0*/  LDS R49, [R5.X4+0x580] ;  /* 0x0005800005317984 */ /* 0x000ea20000004800 */
[----:B------:R-:W-:-:S02]  /*1900*/  FFMA R20, R16, R38, R27 ;  /* 0x0000002610147223 */ /* 0x000fc4000000001b */
[----:B-1----:R-:W-:Y:S01]  /*1910*/  FFMA R38, R81, R38, R37 ;  /* 0x0000002651267223 */ /* 0x002fe20000000025 */
[----:B------:R-:W1:Y:S04]  /*1920*/  LDS R45, [R5.X4+0x6c0] ;  /* 0x0006c000052d7984 */ /* 0x000e680000004800 */
[----:B------:R-:W3:Y:S01]  /*1930*/  LDS R37, [R5.X4+0x6e0] ;  /* 0x0006e00005257984 */ /* 0x000ee20000004800 */
[C---:B------:R-:W-:Y:S02]  /*1940*/  FFMA R112, R102.reuse, R42, R112 ;  /* 0x0000002a66707223 */ /* 0x040fe40000000070 */
[----:B------:R-:W-:Y:S02]  /*1950*/  FFMA R122, R102, R22, R125 ;  /* 0x00000016667a7223 */ /* 0x000fe4000000007d */
[----:B------:R-:W-:-:S02]  /*1960*/  FFMA R100, R118, R42, R119 ;  /* 0x0000002a76647223 */ /* 0x000fc40000000077 */
[-C--:B------:R-:W-:Y:S02]  /*1970*/  FFMA R116, R96, R42.reuse, R111 ;  /* 0x0000002a60747223 */ /* 0x080fe4000000006f */
[-C--:B------:R-:W-:Y:S02]  /*1980*/  FFMA R94, R88, R42.reuse, R103 ;  /* 0x0000002a585e7223 */ /* 0x080fe40000000067 */
[-C--:B------:R-:W-:Y:S02]  /*1990*/  FFMA R86, R80, R42.reuse, R95 ;  /* 0x0000002a50567223 */ /* 0x080fe4000000005f */
[-C--:B------:R-:W-:Y:S02]  /*19a0*/  FFMA R70, R64, R42.reuse, R79 ;  /* 0x0000002a40467223 */ /* 0x080fe4000000004f */
[-C--:B------:R-:W-:Y:S02]  /*19b0*/  FFMA R54, R48, R42.reuse, R63 ;  /* 0x0000002a30367223 */ /* 0x080fe4000000003f */
[----:B------:R-:W-:-:S02]  /*19c0*/  FFMA R34, R28, R42, R47 ;  /* 0x0000002a1c227223 */ /* 0x000fc4000000002f */
[C---:B------:R-:W-:Y:S02]  /*19d0*/  FFMA R26, R16.reuse, R42, R31 ;  /* 0x0000002a101a7223 */ /* 0x040fe4000000001f */
[----:B------:R-:W-:Y:S02]  /*19e0*/  FFMA R24, R16, R22, R29 ;  /* 0x0000001610187223 */ /* 0x000fe4000000001d */
[-C--:B------:R-:W-:Y:S02]  /*19f0*/  FFMA R102, R102, R18.reuse, R121 ;  /* 0x0000001266667223 */ /* 0x080fe40000000079 */
[-C--:B------:R-:W-:Y:S02]  /*1a00*/  FFMA R118, R118, R18.reuse, R113 ;  /* 0x0000001276767223 */ /* 0x080fe40000000071 */
[-C--:B------:R-:W-:Y:S02]  /*1a10*/  FFMA R96, R96, R18.reuse, R105 ;  /* 0x0000001260607223 */ /* 0x080fe40000000069 */
[----:B------:R-:W-:-:S02]  /*1a20*/  FFMA R88, R88, R18, R97 ;  /* 0x0000001258587223 */ /* 0x000fc40000000061 */
[-C--:B------:R-:W-:Y:S02]  /*1a30*/  FFMA R80, R80, R18.reuse, R89 ;  /* 0x0000001250507223 */ /* 0x080fe40000000059 */
[-C--:B------:R-:W-:Y:S02]  /*1a40*/  FFMA R64, R64, R18.reuse, R73 ;  /* 0x0000001240407223 */ /* 0x080fe40000000049 */
[-C--:B------:R-:W-:Y:S02]  /*1a50*/  FFMA R48, R48, R18.reuse, R57 ;  /* 0x0000001230307223 */ /* 0x080fe40000000039 */
[-C--:B------:R-:W-:Y:S02]  /*1a60*/  FFMA R28, R28, R18.reuse, R33 ;  /* 0x000000121c1c7223 */ /* 0x080fe40000000021 */
[----:B------:R-:W-:Y:S02]  /*1a70*/  FFMA R16, R16, R18, R25 ;  /* 0x0000001210107223 */ /* 0x000fe40000000019 */
[----:B------:R-:W-:-:S02]  /*1a80*/  FFMA R42, R81, R42, R41 ;  /* 0x0000002a512a7223 */ /* 0x000fc40000000029 */
[C---:B------:R-:W-:Y:S02]  /*1a90*/  FFMA R22, R81.reuse, R22, R21 ;  /* 0x0000001651167223 */ /* 0x040fe40000000015 */
[----:B------:R-:W-:Y:S02]  /*1aa0*/  FFMA R18, R81, R18, R17 ;  /* 0x0000001251127223 */ /* 0x000fe40000000011 */
[C---:B0-----:R-:W-:Y:S02]  /*1ab0*/  FFMA R14, R65.reuse, R43, R14 ;  /* 0x0000002b410e7223 */ /* 0x041fe4000000000e */
[C---:B------:R-:W-:Y:S02]  /*1ac0*/  FFMA R35, R65.reuse, R23, R108 ;  /* 0x0000001741237223 */ /* 0x040fe4000000006c */
[C---:B------:R-:W-:Y:S01]  /*1ad0*/  FFMA R33, R65.reuse, R39, R106 ;  /* 0x0000002741217223 */ /* 0x040fe2000000006a */
[----:B------:R-:W-:Y:S01]  /*1ae0*/  LDS R108, [R5.X4+0x760] ;  /* 0x00076000056c7984 */ /* 0x000fe20000004800 */
[----:B------:R-:W-:-:S02]  /*1af0*/  FFMA R124, R65, R19, R124 ;  /* 0x00000013417c7223 */ /* 0x000fc4000000007c */
[C---:B------:R-:W-:Y:S02]  /*1b00*/  FFMA R112, R123.reuse, R43, R112 ;  /* 0x0000002b7b707223 */ /* 0x040fe40000000070 */
[----:B------:R-:W-:Y:S02]  /*1b10*/  FFMA R125, R123, R39, R104 ;  /* 0x000000277b7d7223 */ /* 0x000fe40000000068 */
[C---:B--2---:R-:W-:Y:S02]  /*1b20*/  FFMA R121, R49.reuse, R43, R100 ;  /* 0x0000002b31797223 */ /* 0x044fe40000000064 */
[C---:B------:R-:W-:Y:S01]  /*1b30*/  FFMA R119, R49.reuse, R23, R98 ;  /* 0x0000001731777223 */ /* 0x040fe20000000062 */
[----:B------:R-:W-:Y:S01]  /*1b40*/  LDS R100, [R5.X4+0x780] ;  /* 0x0007800005647984 */ /* 0x000fe20000004800 */
[C---:B------:R-:W-:Y:S02]  /*1b50*/  FFMA R120, R49.reuse, R39, R120 ;  /* 0x0000002731787223 */ /* 0x040fe40000000078 */
[----:B------:R-:W-:-:S02]  /*1b60*/  FFMA R118, R49, R19, R118 ;  /* 0x0000001331767223 */ /* 0x000fc40000000076 */
[C---:B------:R-:W-:Y:S02]  /*1b70*/  FFMA R116, R117.reuse, R43, R116 ;  /* 0x0000002b75747223 */ /* 0x040fe40000000074 */
[----:B------:R-:W-:Y:S02]  /*1b80*/  FFMA R110, R117, R39, R110 ;  /* 0x00000027756e7223 */ /* 0x000fe4000000006e */
[C---:B------:R-:W-:Y:S02]  /*1b90*/  FFMA R115, R109.reuse, R43, R94 ;  /* 0x0000002b6d737223 */ /* 0x040fe4000000005e */
[----:B------:R-:W-:Y:S02]  /*1ba0*/  FFMA R111, R109, R39, R90 ;  /* 0x000000276d6f7223 */ /* 0x000fe4000000005a */
        /* <DEDUP_REMOVED lines=13> */
[----:B------:R-:W-:Y:S01]  /*1c80*/  FFMA R55, R53, R39, R30 ;  /* 0x0000002735377223 */ /* 0x000fe2000000001e */
[----:B------:R-:W-:Y:S01]  /*1c90*/  LDS R34, [R5.X4+0x720] ;  /* 0x0007200005227984 */ /* 0x000fe20000004800 */
[----:B-1----:R-:W-:-:S02]  /*1ca0*/  FFMA R51, R45, R43, R26 ;  /* 0x0000002b2d337223 */ /* 0x002fc4000000001a */
[----:B------:R-:W-:Y:S02]  /*1cb0*/  FFMA R47, R45, R39, R20 ;  /* 0x000000272d2f7223 */ /* 0x000fe40000000014 */
[-C--:B------:R-:W-:Y:S02]  /*1cc0*/  FFMA R122, R123, R23.reuse, R122 ;  /* 0x000000177b7a7223 */ /* 0x080fe4000000007a */
[-C--:B------:R-:W-:Y:S02]  /*1cd0*/  FFMA R114, R117, R23.reuse, R114 ;  /* 0x0000001775727223 */ /* 0x080fe40000000072 */
        /* <DEDUP_REMOVED lines=11> */
[----:B------:R-:W-:Y:S01]  /*1d90*/  LDS R68, [R5.X4+0x800] ;  /* 0x0008000005447984 */ /* 0x000fe20000004800 */
[----:B------:R-:W-:-:S02]  /*1da0*/  FFMA R49, R45, R23, R24 ;  /* 0x000000172d317223 */ /* 0x000fc40000000018 */
[C---:B---3--:R-:W-:Y:S01]  /*1db0*/  FFMA R43, R37.reuse, R43, R42 ;  /* 0x0000002b252b7223 */ /* 0x048fe2000000002a */
[----:B------:R-:W-:Y:S01]  /*1dc0*/  LDS R32, [R5.X4+0x700] ;  /* 0x0007000005207984 */ /* 0x000fe20000004800 */
[C---:B------:R-:W-:Y:S02]  /*1dd0*/  FFMA R41, R37.reuse, R23, R22 ;  /* 0x0000001725297223 */ /* 0x040fe40000000016 */
[----:B------:R-:W-:Y:S01]  /*1de0*/  FFMA R39, R37, R39, R38 ;  /* 0x0000002725277223 */ /* 0x000fe20000000026 */
[----:B------:R-:W0:Y:S01]  /*1df0*/  LDS.128 R24, [R15.X4+0x2c10] ;  /* 0x002c10000f187984 */ /* 0x000e220000004c00 */
[-C--:B------:R-:W-:Y:S02]  /*1e00*/  FFMA R123, R123, R19.reuse, R102 ;  /* 0x000000137b7b7223 */ /* 0x080fe40000000066 */
[-C--:B------:R-:W-:Y:S01]  /*1e10*/  FFMA R117, R117, R19.reuse, R96 ;  /* 0x0000001375757223 */ /* 0x080fe20000000060 */
[----:B------:R-:W1:Y:S01]  /*1e20*/  LDS.128 R20, [R15.X4+0x2c50] ;  /* 0x002c50000f147984 */ /* 0x000e620000004c00 */
        /* <DEDUP_REMOVED lines=13> */
[----:B------:R-:W-:Y:S01]  /*1f00*/  FFMA R37, R37, R19, R18 ;  /* 0x0000001325257223 */ /* 0x000fe20000000012 */
[----:B------:R-:W2:Y:S04]  /*1f10*/  LDS.128 R28, [R15.X4+0x1c10] ;  /* 0x001c10000f1c7984 */ /* 0x000ea80000004c00 */
[----:B------:R-:W3:Y:S01]  /*1f20*/  LDS.128 R16, [R15.X4+0x1c50] ;  /* 0x001c50000f107984 */ /* 0x000ee20000004c00 */
[----:B0-----:R-:W-:-:S02]  /*1f30*/  FFMA R35, R32, R24, R35 ;  /* 0x0000001820237223 */ /* 0x001fc40000000023 */
[----:B-1----:R-:W-:Y:S02]  /*1f40*/  FFMA R124, R32, R20, R124 ;  /* 0x00000014207c7223 */ /* 0x002fe4000000007c */
[----:B--2---:R-:W-:Y:S02]  /*1f50*/  FFMA R14, R28, R32, R14 ;  /* 0x000000201c0e7223 */ /* 0x004fe4000000000e */
[----:B---3--:R-:W-:Y:S02]  /*1f60*/  FFMA R33, R32, R16, R33 ;  /* 0x0000001020217223 */ /* 0x008fe40000000021 */
[----:B------:R-:W0:Y:S02]  /*1f70*/  LDS R32, [R5.X4+0x740] ;  /* 0x0007400005207984 */ /* 0x000e240000004800 */
[-C--:B0-----:R-:W-:Y:S02]  /*1f80*/  FFMA R121, R28, R32.reuse, R121 ;  /* 0x000000201c797223 */ /* 0x081fe40000000079 */
[----:B------:R-:W-:-:S02]  /*1f90*/  FFMA R119, R24, R32, R119 ;  /* 0x0000002018777223 */ /* 0x000fc40000000077 */
[C---:B------:R-:W-:Y:S02]  /*1fa0*/  FFMA R120, R32.reuse, R16, R120 ;  /* 0x0000001020787223 */ /* 0x040fe40000000078 */
[----:B------:R-:W-:Y:S02]  /*1fb0*/  FFMA R118, R32, R20, R118 ;  /* 0x0000001420767223 */ /* 0x000fe40000000076 */
[----:B------:R-:W0:Y:S01]  /*1fc0*/  LDS R32, [R5.X4+0x880] ;  /* 0x0008800005207984 */ /* 0x000e220000004800 */
[C---:B------:R-:W-:Y:S02]  /*1fd0*/  FFMA R112, R28.reuse, R34, R112 ;  /* 0x000000221c707223 */ /* 0x040fe40000000070 */
[C---:B------:R-:W-:Y:S02]  /*1fe0*/  FFMA R116, R28.reuse, R108, R116 ;  /* 0x0000006c1c747223 */ /* 0x040fe40000000074 */
[C---:B------:R-:W-:Y:S02]  /*1ff0*/  FFMA R106, R28.reuse, R100, R115 ;  /* 0x000000641c6a7223 */ /* 0x040fe40000000073 */
[C---:B------:R-:W-:Y:S01]  /*2000*/  FFMA R98, R28.reuse, R92, R107 ;  /* 0x0000005c1c627223 */ /* 0x040fe2000000006b */
[----:B------:R-:W-:Y:S01]  /*2010*/  LDS R115, [R5.X4+0x900] ;  /* 0x0009000005737984 */ /* 0x000fe20000004800 */
[----:B------:R-:W-:-:S02]  /*2020*/  FFMA R90, R28, R84, R99 ;  /* 0x000000541c5a7223 */ /* 0x000fc40000000063 */
[C---:B------:R-:W-:Y:S01]  /*2030*/  FFMA R82, R28.reuse, R76, R91 ;  /* 0x0000004c1c527223 */ /* 0x040fe2000000005b */
[----:B------:R-:W-:Y:S01]  /*2040*/  LDS R107, [R5.X4+0x920] ;  /* 0x00092000056b7984 */ /* 0x000fe20000004800 */
[C---:B------:R-:W-:Y:S02]  /*2050*/  FFMA R74, R28.reuse, R68, R83 ;  /* 0x000000441c4a7223 */ /* 0x040fe40000000053 */
[C---:B------:R-:W-:Y:S01]  /*2060*/  FFMA R66, R28.reuse, R60, R75 ;  /* 0x0000003c1c427223 */ /* 0x040fe2000000004b */
[----:B------:R-:W-:Y:S01]  /*2070*/  LDS R99, [R5.X4+0x940] ;  /* 0x0009400005637984 */ /* 0x000fe20000004800 */
[C---:B------:R-:W-:Y:S02]  /*2080*/  FFMA R58, R28.reuse, R52, R67 ;  /* 0x000000341c3a7223 */ /* 0x040fe40000000043 */
[----:B------:R-:W-:Y:S01]  /*2090*/  FFMA R50, R28, R44, R59 ;  /* 0x0000002c1c327223 */ /* 0x000fe2000000003b */
[----:B------:R-:W-:Y:S04]  /*20a0*/  LDS R67, [R5.X4+0x9c0] ;  /* 0x0009c00005437984 */ /* 0x000fe80000004800 */
[----:B------:R-:W-:Y:S01]  /*20b0*/  LDS R59, [R5.X4+0x9e0] ;  /* 0x0009e000053b7984 */ /* 0x000fe20000004800 */
[----:B------:R-:W-:-:S02]  /*20c0*/  FFMA R122, R24, R34, R122 ;  /* 0x00000022187a7223 */ /* 0x000fc4000000007a */
[C---:B------:R-:W-:Y:S01]  /*20d0*/  FFMA R125, R34.reuse, R16, R125 ;  /* 0x00000010227d7223 */ /* 0x040fe2000000007d */
[----:B------:R-:W-:Y:S01]  /*20e0*/  LDS R91, [R5.X4+0x960] ;  /* 0x00096000055b7984 */ /* 0x000fe20000004800 */
[----:B------:R-:W-:Y:S02]  /*20f0*/  FFMA R123, R34, R20, R123 ;  /* 0x00000014227b7223 */ /* 0x000fe4000000007b */
[C---:B0-----:R-:W-:Y:S01]  /*2100*/  FFMA R42, R28.reuse, R32, R51 ;  /* 0x000000201c2a7223 */ /* 0x041fe20000000033 */
[----:B------:R-:W-:Y:S01]  /*2110*/  LDS R83, [R5.X4+0x980] ;  /* 0x0009800005537984 */ /* 0x000fe20000004800 */
[----:B------:R-:W-:-:S03]  /*2120*/  FFMA R28, R28, R36, R43 ;  /* 0x000000241c1c7223 */ /* 0x000fc6000000002b */
[----:B------:R-:W0:Y:S01]  /*2130*/  LDS R43, [R5.X4+0x8c0] ;  /* 0x0008c000052b7984 */ /* 0x000e220000004800 */
[-C--:B------:R-:W-:Y:S02]  /*2140*/  FFMA R110, R108, R16.reuse, R110 ;  /* 0x000000106c6e7223 */ /* 0x080fe4000000006e */
[-C--:B------:R-:W-:Y:S01]  /*2150*/  FFMA R102, R100, R16.reuse, R111 ;  /* 0x0000001064667223 */ /* 0x080fe2000000006f */
[----:B------:R-:W-:Y:S01]  /*2160*/  LDS R75, [R5.X4+0x9a0] ;  /* 0x0009a000054b7984 */ /* 0x000fe20000004800 */
[-C--:B------:R-:W-:Y:S02]  /*2170*/  FFMA R94, R92, R16.reuse, R103 ;  /* 0x000000105c5e7223 */ /* 0x080fe40000000067 */
[-C--:B------:R-:W-:Y:S01]  /*2180*/  FFMA R86, R84, R16.reuse, R95 ;  /* 0x0000001054567223 */ /* 0x080fe2000000005f */
[----:B------:R-:W-:Y:S01]  /*2190*/  LDS R51, [R5.X4+0xa00] ;  /* 0x000a000005337984 */ /* 0x000fe20000004800 */
[-C--:B------:R-:W-:Y:S02]  /*21a0*/  FFMA R78, R76, R16.reuse, R87 ;  /* 0x000000104c4e7223 */ /* 0x080fe40000000057 */
[----:B------:R-:W-:-:S02]  /*21b0*/  FFMA R70, R68, R16, R79 ;  /* 0x0000001044467223 */ /* 0x000fc4000000004f */
[-C--:B------:R-:W-:Y:S02]  /*21c0*/  FFMA R62, R60, R16.reuse, R71 ;  /* 0x000000103c3e7223 */ /* 0x080fe40000000047 */
[-C--:B------:R-:W-:Y:S02]  /*21d0*/  FFMA R54, R52, R16.reuse, R63 ;  /* 0x0000001034367223 */ /* 0x080fe4000000003f */
[-C--:B------:R-:W-:Y:S02]  /*21e0*/  FFMA R46, R44, R16.reuse, R55 ;  /* 0x000000102c2e7223 */ /* 0x080fe40000000037 */
[----:B------:R-:W-:Y:S02]  /*21f0*/  FFMA R38, R32, R16, R47 ;  /* 0x0000001020267223 */ /* 0x000fe4000000002f */
[C---:B------:R-:W-:Y:S02]  /*2200*/  FFMA R114, R24.reuse, R108, R114 ;  /* 0x0000006c18727223 */ /* 0x040fe40000000072 */
[----:B------:R-:W-:-:S02]  /*2210*/  FFMA R104, R24, R100, R113 ;  /* 0x0000006418687223 */ /* 0x000fc40000000071 */
[C---:B------:R-:W-:Y:S02]  /*2220*/  FFMA R96, R24.reuse, R92, R105 ;  /* 0x0000005c18607223 */ /* 0x040fe40000000069 */
[C---:B------:R-:W-:Y:S02]  /*2230*/  FFMA R88, R24.reuse, R84, R97 ;  /* 0x0000005418587223 */ /* 0x040fe40000000061 */
[C---:B------:R-:W-:Y:S02]  /*2240*/  FFMA R80, R24.reuse, R76, R89 ;  /* 0x0000004c18507223 */ /* 0x040fe40000000059 */
[C---:B------:R-:W-:Y:S02]  /*2250*/  FFMA R72, R24.reuse, R68, R81 ;  /* 0x0000004418487223 */ /* 0x040fe40000000051 */
[C---:B------:R-:W-:Y:S02]  /*2260*/  FFMA R64, R24.reuse, R60, R73 ;  /* 0x0000003c18407223 */ /* 0x040fe40000000049 */
[----:B------:R-:W-:-:S02]  /*2270*/  FFMA R56, R24, R52, R65 ;  /* 0x0000003418387223 */ /* 0x000fc40000000041 */
[C---:B------:R-:W-:Y:S02]  /*2280*/  FFMA R48, R24.reuse, R44, R57 ;  /* 0x0000002c18307223 */ /* 0x040fe40000000039 */
[C---:B------:R-:W-:Y:S02]  /*2290*/  FFMA R40, R24.reuse, R32, R49 ;  /* 0x0000002018287223 */ /* 0x040fe40000000031 */
[----:B------:R-:W-:Y:S02]  /*22a0*/  FFMA R34, R24, R36, R41 ;  /* 0x0000002418227223 */ /* 0x000fe40000000029 */
[----:B------:R-:W-:Y:S02]  /*22b0*/  FFMA R16, R36, R16, R39 ;  /* 0x0000001024107223 */ /* 0x000fe40000000027 */
[-C--:B------:R-:W-:Y:S02]  /*22c0*/  FFMA R108, R108, R20.reuse, R117 ;  /* 0x000000146c6c7223 */ /* 0x080fe40000000075 */
[----:B------:R-:W-:-:S02]  /*22d0*/  FFMA R100, R100, R20, R109 ;  /* 0x0000001464647223 */ /* 0x000fc4000000006d */
[-C--:B------:R-:W-:Y:S02]  /*22e0*/  FFMA R92, R92, R20.reuse, R101 ;  /* 0x000000145c5c7223 */ /* 0x080fe40000000065 */
[-C--:B------:R-:W-:Y:S02]  /*22f0*/  FFMA R84, R84, R20.reuse, R93 ;  /* 0x0000001454547223 */ /* 0x080fe4000000005d */
[-C--:B------:R-:W-:Y:S02]  /*2300*/  FFMA R76, R76, R20.reuse, R85 ;  /* 0x000000144c4c7223 */ /* 0x080fe40000000055 */
[-C--:B------:R-:W-:Y:S02]  /*2310*/  FFMA R68, R68, R20.reuse, R77 ;  /* 0x0000001444447223 */ /* 0x080fe4000000004d */
[-C--:B------:R-:W-:Y:S02]  /*2320*/  FFMA R60, R60, R20.reuse, R69 ;  /* 0x000000143c3c7223 */ /* 0x080fe40000000045 */
[----:B------:R-:W-:-:S02]  /*2330*/  FFMA R52, R52, R20, R61 ;  /* 0x0000001434347223 */ /* 0x000fc4000000003d */
[-C--:B------:R-:W-:Y:S02]  /*2340*/  FFMA R44, R44, R20.reuse, R53 ;  /* 0x000000142c2c7223 */ /* 0x080fe40000000035 */
[-C--:B------:R-:W-:Y:S02]  /*2350*/  FFMA R32, R32, R20.reuse, R45 ;  /* 0x0000001420207223 */ /* 0x080fe4000000002d */
[----:B------:R-:W-:Y:S01]  /*2360*/  FFMA R36, R36, R20, R37 ;  /* 0x0000001424247223 */ /* 0x000fe20000000025 */
[----:B------:R-:W1:Y:S01]  /*2370*/  LDS R45, [R5.X4+0x8e0] ;  /* 0x0008e000052d7984 */ /* 0x000e620000004800 */
[C---:B0-----:R-:W-:Y:S02]  /*2380*/  FFMA R14, R43.reuse, R29, R14 ;  /* 0x0000001d2b0e7223 */ /* 0x041fe4000000000e */
[C---:B------:R-:W-:Y:S02]  /*2390*/  FFMA R24, R43.reuse, R25, R35 ;  /* 0x000000192b187223 */ /* 0x040fe40000000023 */
[C---:B------:R-:W-:Y:S01]  /*23a0*/  FFMA R20, R43.reuse, R17, R33 ;  /* 0x000000112b147223 */ /* 0x040fe20000000021 */
[----:B------:R-:W-:Y:S01]  /*23b0*/  LDS R35, [R5.X4+0xa60] ;  /* 0x000a600005237984 */ /* 0x000fe20000004800 */
[----:B------:R-:W-:-:S03]  /*23c0*/  FFMA R124, R43, R21, R124 ;  /* 0x000000152b7c7223 */ /* 0x000fc6000000007c */
[----:B------:R-:W0:Y:S04]  /*23d0*/  LDS R43, [R5.X4+0xa20] ;  /* 0x000a2000052b7984 */ /* 0x000e280000004800 */
[----:B------:R-:W2:Y:S01]  /*23e0*/  LDS R33, [R5.X4+0xa40] ;  /* 0x000a400005217984 */ /* 0x000ea20000004800 */
[C---:B------:R-:W-:Y:S02]  /*23f0*/  FFMA R73, R67.reuse, R29, R74 ;  /* 0x0000001d43497223 */ /* 0x040fe4000000004a */
[C---:B------:R-:W-:Y:S02]  /*2400*/  FFMA R71, R67.reuse, R25, R72 ;  /* 0x0000001943477223 */ /* 0x040fe40000000048 */
[----:B------:R-:W-:Y:S02]  /*2410*/  FFMA R69, R67, R17, R70 ;  /* 0x0000001143457223 */ /* 0x000fe40000000046 */
[----:B------:R-:W-:-:S02]  /*2420*/  FFMA R65, R59, R29, R66 ;  /* 0x0000001d3b417223 */ /* 0x000fc40000000042 */
[C---:B------:R-:W-:Y:S02]  /*2430*/  FFMA R63, R59.reuse, R25, R64 ;  /* 0x000000193b3f7223 */ /* 0x040fe40000000040 */
[----:B------:R-:W-:Y:S02]  /*2440*/  FFMA R61, R59, R17, R62 ;  /* 0x000000113b3d7223 */ /* 0x000fe4000000003e */
[-C--:B------:R-:W-:Y:S02]  /*2450*/  FFMA R67, R67, R21.reuse, R68 ;  /* 0x0000001543437223 */ /* 0x080fe40000000044 */
[----:B------:R-:W-:Y:S01]  /*2460*/  FFMA R59, R59, R21, R60 ;  /* 0x000000153b3b7223 */ /* 0x000fe2000000003c */
[----:B------:R-:W3:Y:S04]  /*2470*/  LDS R68, [R5.X4+0xa80] ;  /* 0x000a800005447984 */ /* 0x000ee80000004800 */
[----:B------:R-:W4:Y:S01]  /*2480*/  LDS R60, [R5.X4+0xb80] ;  /* 0x000b8000053c7984 */ /* 0x000f220000004800 */
[----:B------:R-:W-:-:S02]  /*2490*/  FFMA R121, R115, R29, R121 ;  /* 0x0000001d73797223 */ /* 0x000fc40000000079 */
[C---:B------:R-:W-:Y:S02]  /*24a0*/  FFMA R119, R115.reuse, R25, R119 ;  /* 0x0000001973777223 */ /* 0x040fe40000000077 */
[----:B------:R-:W-:Y:S02]  /*24b0*/  FFMA R117, R115, R17, R120 ;  /* 0x0000001173757223 */ /* 0x000fe40000000078 */
[C---:B-1----:R-:W-:Y:S01]  /*24c0*/  FFMA R112, R45.reuse, R29, R112 ;  /* 0x0000001d2d707223 */ /* 0x042fe20000000070 */
[----:B------:R-:W-:Y:S01]  /*24d0*/  LDS R120, [R5.X4+0xac0] ;  /* 0x000ac00005787984 */ /* 0x000fe20000004800 */
[C---:B------:R-:W-:Y:S02]  /*24e0*/  FFMA R122, R45.reuse, R25, R122 ;  /* 0x000000192d7a7223 */ /* 0x040fe4000000007a */
[C---:B------:R-:W-:Y:S02]  /*24f0*/  FFMA R125, R45.reuse, R17, R125 ;  /* 0x000000112d7d7223 */ /* 0x040fe4000000007d */
[----:B------:R-:W-:-:S02]  /*2500*/  FFMA R123, R45, R21, R123 ;  /* 0x000000152d7b7223 */ /* 0x000fc4000000007b */
[C---:B------:R-:W-:Y:S02]  /*2510*/  FFMA R113, R107.reuse, R29, R116 ;  /* 0x0000001d6b717223 */ /* 0x040fe40000000074 */
[C---:B------:R-:W-:Y:S02]  /*2520*/  FFMA R111, R107.reuse, R25, R114 ;  /* 0x000000196b6f7223 */ /* 0x040fe40000000072 */
[----:B------:R-:W-:Y:S02]  /*2530*/  FFMA R109, R107, R17, R110 ;  /* 0x000000116b6d7223 */ /* 0x000fe4000000006e */
        /* <DEDUP_REMOVED lines=15> */
[C---:B0-----:R-:W-:Y:S02]  /*2630*/  FFMA R49, R43.reuse, R29, R50 ;  /* 0x0000001d2b317223 */ /* 0x041fe40000000032 */
[C---:B------:R-:W-:Y:S02]  /*2640*/  FFMA R47, R43.reuse, R25, R48 ;  /* 0x000000192b2f7223 */ /* 0x040fe40000000030 */
[----:B------:R-:W-:Y:S02]  /*2650*/  FFMA R45, R43, R17, R46 ;  /* 0x000000112b2d7223 */ /* 0x000fe4000000002e */
[C---:B--2---:R-:W-:Y:S02]  /*2660*/  FFMA R41, R33.reuse, R29, R42 ;  /* 0x0000001d21297223 */ /* 0x044fe4000000002a */
[C---:B------:R-:W-:Y:S02]  /*2670*/  FFMA R39, R33.reuse, R25, R40 ;  /* 0x0000001921277223 */ /* 0x040fe40000000028 */
[----:B------:R-:W-:-:S02]  /*2680*/  FFMA R37, R33, R17, R38 ;  /* 0x0000001121257223 */ /* 0x000fc40000000026 */
[C---:B------:R-:W-:Y:S02]  /*2690*/  FFMA R29, R35.reuse, R29, R28 ;  /* 0x0000001d231d7223 */ /* 0x040fe4000000001c */
[C---:B------:R-:W-:Y:S02]  /*26a0*/  FFMA R25, R35.reuse, R25, R34 ;  /* 0x0000001923197223 */ /* 0x040fe40000000022 */
[C---:B------:R-:W-:Y:S02]  /*26b0*/  FFMA R17, R35.reuse, R17, R16 ;  /* 0x0000001123117223 */ /* 0x040fe40000000010 */
[-C--:B------:R-:W-:Y:S01]  /*26c0*/  FFMA R35, R35, R21.reuse, R36 ;  /* 0x0000001523237223 */ /* 0x080fe20000000024 */
[----:B------:R-:W-:Y:S01]  /*26d0*/  LDS R16, [R5.X4+0xc20] ;  /* 0x000c200005107984 */ /* 0x000fe20000004800 */
[----:B------:R-:W-:-:S03]  /*26e0*/  FFMA R115, R115, R21, R118 ;  /* 0x0000001573737223 */ /* 0x000fc60000000076 */
[----:B------:R-:W0:Y:S01]  /*26f0*/  LDS R36, [R5.X4+0xbe0] ;  /* 0x000be00005247984 */ /* 0x000e220000004800 */
[-C--:B------:R-:W-:Y:S02]  /*2700*/  FFMA R107, R107, R21.reuse, R108 ;  /* 0x000000156b6b7223 */ /* 0x080fe4000000006c */
[-C--:B------:R-:W-:Y:S01]  /*2710*/  FFMA R99, R99, R21.reuse, R100 ;  /* 0x0000001563637223 */ /* 0x080fe20000000064 */
[----:B------:R-:W1:Y:S01]  /*2720*/  LDS R108, [R5.X4+0xaa0] ;  /* 0x000aa000056c7984 */ /* 0x000e620000004800 */
[-C--:B------:R-:W-:Y:S02]  /*2730*/  FFMA R91, R91, R21.reuse, R92 ;  /* 0x000000155b5b7223 */ /* 0x080fe4000000005c */
[-C--:B------:R-:W-:Y:S01]  /*2740*/  FFMA R83, R83, R21.reuse, R84 ;  /* 0x0000001553537223 */ /* 0x080fe20000000054 */
[----:B------:R-:W2:Y:S01]  /*2750*/  LDS R100, [R5.X4+0xae0] ;  /* 0x000ae00005647984 */ /* 0x000ea20000004800 */
[-C--:B------:R-:W-:Y:S02]  /*2760*/  FFMA R75, R75, R21.reuse, R76 ;  /* 0x000000154b4b7223 */ /* 0x080fe4000000004c */
[-C--:B------:R-:W-:Y:S01]  /*2770*/  FFMA R51, R51, R21.reuse, R52 ;  /* 0x0000001533337223 */ /* 0x080fe20000000034 */
[----:B------:R-:W5:Y:S01]  /*2780*/  LDS R92, [R5.X4+0xb00] ;  /* 0x000b0000055c7984 */ /* 0x000f620000004800 */
[----:B------:R-:W-:-:S02]  /*2790*/  FFMA R43, R43, R21, R44 ;  /* 0x000000152b2b7223 */ /* 0x000fc4000000002c */
[----:B------:R-:W-:Y:S01]  /*27a0*/  FFMA R33, R33, R21, R32 ;  /* 0x0000001521217223 */ /* 0x000fe20000000020 */
[----:B------:R-:W2:Y:S01]  /*27b0*/  LDS R84, [R5.X4+0xb20] ;  /* 0x000b200005547984 */ /* 0x000ea20000004800 */
[C---:B---3--:R-:W-:Y:S02]  /*27c0*/  FFMA R21, R68.reuse, R30, R14 ;  /* 0x0000001e44157223 */ /* 0x048fe4000000000e */
[C---:B------:R-:W-:Y:S01]  /*27d0*/  FFMA R24, R68.reuse, R26, R24 ;  /* 0x0000001a44187223 */ /* 0x040fe20000000018 */
[----:B------:R-:W3:Y:S01]  /*27e0*/  LDS R76, [R5.X4+0xb40] ;  /* 0x000b4000054c7984 */ /* 0x000ee20000004800 */
[C---:B------:R-:W-:Y:S02]  /*27f0*/  FFMA R20, R68.reuse, R18, R20 ;  /* 0x0000001244147223 */ /* 0x040fe40000000014 */
[----:B------:R-:W-:Y:S01]  /*2800*/  FFMA R124, R68, R22, R124 ;  /* 0x00000016447c7223 */ /* 0x000fe2000000007c */
[----:B------:R-:W-:Y:S01]  /*2810*/  LDS R52, [R5.X4+0xba0] ;  /* 0x000ba00005347984 */ /* 0x000fe20000004800 */
[----:B----4-:R-:W-:-:S02]  /*2820*/  FFMA R66, R60, R30, R73 ;  /* 0x0000001e3c427223 */ /* 0x010fc40000000049 */
[C---:B------:R-:W-:Y:S01]  /*2830*/  FFMA R64, R60.reuse, R26, R71 ;  /* 0x0000001a3c407223 */ /* 0x040fe20000000047 */
[----:B------:R-:W4:Y:S01]  /*2840*/  LDS R68, [R5.X4+0xb60] ;  /* 0x000b600005447984 */ /* 0x000f220000004800 */
[C---:B------:R-:W-:Y:S02]  /*2850*/  FFMA R62, R60.reuse, R18, R69 ;  /* 0x000000123c3e7223 */ /* 0x040fe40000000045 */
[----:B------:R-:W-:Y:S01]  /*2860*/  FFMA R60, R60, R22, R67 ;  /* 0x000000163c3c7223 */ /* 0x000fe20000000043 */
[----:B------:R-:W3:Y:S04]  /*2870*/  LDS R44, [R5.X4+0xbc0] ;  /* 0x000bc000052c7984 */ /* 0x000ee80000004800 */
[----:B------:R-:W3:Y:S04]  /*2880*/  LDS R14, [R5.X4+0xc00] ;  /* 0x000c0000050e7984 */ /* 0x000ee80000004800 */
[----:B------:R-:W3:Y:S01]  /*2890*/  LDS R67, [R5.X4+0xc40] ;  /* 0x000c400005437984 */ /* 0x000ee20000004800 */
[----:B0-----:R-:W-:-:S02]  /*28a0*/  FFMA R42, R36, R30, R49 ;  /* 0x0000001e242a7223 */ /* 0x001fc40000000031 */
[C---:B------:R-:W-:Y:S02]  /*28b0*/  FFMA R40, R36.reuse, R26, R47 ;  /* 0x0000001a24287223 */ /* 0x040fe4000000002f */
[C---:B------:R-:W-:Y:S02]  /*28c0*/  FFMA R38, R36.reuse, R18, R45 ;  /* 0x0000001224267223 */ /* 0x040fe4000000002d */
[----:B------:R-:W-:Y:S02]  /*28d0*/  FFMA R36, R36, R22, R43 ;  /* 0x0000001624247223 */ /* 0x000fe4000000002b */
[----:B------:R-:W0:Y:S01]  /*28e0*/  LDS R43, [R5.X4+0xdc0] ;  /* 0x000dc000052b7984 */ /* 0x000e220000004800 */
[C---:B-1----:R-:W-:Y:S02]  /*28f0*/  FFMA R112, R108.reuse, R30, R112 ;  /* 0x0000001e6c707223 */ /* 0x042fe40000000070 */
[C---:B------:R-:W-:Y:S02]  /*2900*/  FFMA R122, R108.reuse, R26, R122 ;  /* 0x0000001a6c7a7223 */ /* 0x040fe4000000007a */
[----:B------:R-:W-:-:S02]  /*2910*/  FFMA R110, R108, R18, R125 ;  /* 0x000000126c6e7223 */ /* 0x000fc4000000007d */
[C---:B------:R-:W-:Y:S02]  /*2920*/  FFMA R106, R120.reuse, R30, R121 ;  /* 0x0000001e786a7223 */ /* 0x040fe40000000079 */
[C---:B------:R-:W-:Y:S02]  /*2930*/  FFMA R104, R120.reuse, R26, R119 ;  /* 0x0000001a78687223 */ /* 0x040fe40000000077 */
[----:B------:R-:W-:Y:S02]  /*2940*/  FFMA R102, R120, R18, R117 ;  /* 0x0000001278667223 */ /* 0x000fe40000000075 */
[C---:B--2---:R-:W-:Y:S02]  /*2950*/  FFMA R118, R100.reuse, R30, R113 ;  /* 0x0000001e64767223 */ /* 0x044fe40000000071 */
[C---:B------:R-:W-:Y:S02]  /*2960*/  FFMA R116, R100.reuse, R26, R111 ;  /* 0x0000001a64747223 */ /* 0x040fe4000000006f */
[----:B------:R-:W-:-:S02]  /*2970*/  FFMA R114, R100, R18, R109 ;  /* 0x0000001264727223 */ /* 0x000fc4000000006d */
[C---:B-----5:R-:W-:Y:S02]  /*2980*/  FFMA R98, R92.reuse, R30, R105 ;  /* 0x0000001e5c627223 */ /* 0x060fe40000000069 */
[C---:B------:R-:W-:Y:S02]  /*2990*/  FFMA R96, R92.reuse, R26, R103 ;  /* 0x0000001a5c607223 */ /* 0x040fe40000000067 */
[----:B------:R-:W-:Y:S02]  /*29a0*/  FFMA R94, R92, R18, R101 ;  /* 0x000000125c5e7223 */ /* 0x000fe40000000065 */
[C---:B------:R-:W-:Y:S02]  /*29b0*/  FFMA R90, R84.reuse, R30, R97 ;  /* 0x0000001e545a7223 */ /* 0x040fe40000000061 */
[C---:B------:R-:W-:Y:S02]  /*29c0*/  FFMA R88, R84.reuse, R26, R95 ;  /* 0x0000001a54587223 */ /* 0x040fe4000000005f */
[----:B------:R-:W-:-:S02]  /*29d0*/  FFMA R86, R84, R18, R93 ;  /* 0x0000001254567223 */ /* 0x000fc4000000005d */
[C---:B---3--:R-:W-:Y:S02]  /*29e0*/  FFMA R82, R76.reuse, R30, R89 ;  /* 0x0000001e4c527223 */ /* 0x048fe40000000059 */
[C---:B------:R-:W-:Y:S02]  /*29f0*/  FFMA R80, R76.reuse, R26, R87 ;  /* 0x0000001a4c507223 */ /* 0x040fe40000000057 */
[----:B------:R-:W-:Y:S02]  /*2a00*/  FFMA R78, R76, R18, R85 ;  /* 0x000000124c4e7223 */ /* 0x000fe40000000055 */
[C---:B----4-:R-:W-:Y:S02]  /*2a10*/  FFMA R74, R68.reuse, R30, R81 ;  /* 0x0000001e444a7223 */ /* 0x050fe40000000051 */
        /* <DEDUP_REMOVED lines=8> */
[-C--:B------:R-:W-:Y:S02]  /*2aa0*/  FFMA R108, R108, R22.reuse, R123 ;  /* 0x000000166c6c7223 */ /* 0x080fe4000000007b */
[-C--:B------:R-:W-:Y:S01]  /*2ab0*/  FFMA R120, R120, R22.reuse, R115 ;  /* 0x0000001678787223 */ /* 0x080fe20000000073 */
[----:B------:R-:W1:Y:S01]  /*2ac0*/  LDS R123, [R5.X4+0xc60] ;  /* 0x000c6000057b7984 */ /* 0x000e620000004800 */
        /* <DEDUP_REMOVED lines=9> */
[----:B------:R-:W-:Y:S02]  /*2b60*/  FFMA R44, R44, R22, R51 ;  /* 0x000000162c2c7223 */ /* 0x000fe40000000033 */
[----:B------:R-:W-:Y:S01]  /*2b70*/  FFMA R28, R14, R18, R37 ;  /* 0x000000120e1c7223 */ /* 0x000fe20000000025 */
[----:B------:R-:W2:Y:S01]  /*2b80*/  LDS R51, [R5.X4+0xc80] ;  /* 0x000c800005337984 */ /* 0x000ea20000004800 */
[C---:B------:R-:W-:Y:S02]  /*2b90*/  FFMA R21, R67.reuse, R31, R21 ;  /* 0x0000001f43157223 */ /* 0x040fe40000000015 */
[C---:B------:R-:W-:Y:S01]  /*2ba0*/  FFMA R24, R67.reuse, R27, R24 ;  /* 0x0000001b43187223 */ /* 0x040fe20000000018 */
[----:B------:R-:W3:Y:S01]  /*2bb0*/  LDS R91, [R5.X4+0xd00] ;  /* 0x000d0000055b7984 */ /* 0x000ee20000004800 */
[----:B------:R-:W-:-:S02]  /*2bc0*/  FFMA R20, R67, R19, R20 ;  /* 0x0000001343147223 */ /* 0x000fc40000000014 */
[----:B------:R-:W-:Y:S01]  /*2bd0*/  FFMA R124, R67, R23, R124 ;  /* 0x00000017437c7223 */ /* 0x000fe2000000007c */
[----:B------:R-:W4:Y:S01]  /*2be0*/  LDS R83, [R5.X4+0xd20] ;  /* 0x000d200005537984 */ /* 0x000f220000004800 */
[----:B------:R-:W-:Y:S02]  /*2bf0*/  FFMA R34, R14, R30, R41 ;  /* 0x0000001e0e227223 */ /* 0x000fe40000000029 */
[C---:B------:R-:W-:Y:S01]  /*2c00*/  FFMA R18, R16.reuse, R18, R17 ;  /* 0x0000001210127223 */ /* 0x040fe20000000011 */
[----:B------:R-:W5:Y:S01]  /*2c10*/  LDS R75, [R5.X4+0xd40] ;  /* 0x000d4000054b7984 */ /* 0x000f620000004800 */
[----:B------:R-:W-:-:S03]  /*2c20*/  FFMA R30, R16, R30, R29 ;  /* 0x0000001e101e7223 */ /* 0x000fc6000000001d */
[----:B------:R-:W3:Y:S04]  /*2c30*/  LDS R67, [R5.X4+0xd60] ;  /* 0x000d600005437984 */ /* 0x000ee80000004800 */
[----:B------:R-:W3:Y:S04]  /*2c40*/  LDS R59, [R5.X4+0xd80] ;  /* 0x000d8000053b7984 */ /* 0x000ee80000004800 */
[----:B------:R-:W3:Y:S04]  /*2c50*/  LDS R17, [R5.X4+0xda0] ;  /* 0x000da00005117984 */ /* 0x000ee80000004800 */
[----:B------:R-:W3:Y:S01]  /*2c60*/  LDS R29, [R5.X4+0xde0] ;  /* 0x000de000051d7984 */ /* 0x000ee20000004800 */
[----:B------:R-:W-:-:S02]  /*2c70*/  FFMA R32, R14, R26, R39 ;  /* 0x0000001a0e207223 */ /* 0x000fc40000000027 */
[----:B------:R-:W-:Y:S02]  /*2c80*/  FFMA R14, R14, R22, R33 ;  /* 0x000000160e0e7223 */ /* 0x000fe40000000021 */
[C---:B------:R-:W-:Y:S02]  /*2c90*/  FFMA R26, R16.reuse, R26, R25 ;  /* 0x0000001a101a7223 */ /* 0x040fe40000000019 */
[C---:B0-----:R-:W-:Y:S02]  /*2ca0*/  FFMA R49, R43.reuse, R31, R34 ;  /* 0x0000001f2b317223 */ /* 0x041fe40000000022 */
[C---:B------:R-:W-:Y:S02]  /*2cb0*/  FFMA R47, R43.reuse, R27, R32 ;  /* 0x0000001b2b2f7223 */ /* 0x040fe40000000020 */
[----:B------:R-:W-:Y:S02]  /*2cc0*/  FFMA R45, R43, R19, R28 ;  /* 0x000000132b2d7223 */ /* 0x000fe4000000001c */
[----:B------:R-:W-:-:S02]  /*2cd0*/  FFMA R16, R16, R22, R35 ;  /* 0x0000001610107223 */ /* 0x000fc40000000023 */
[----:B------:R-:W-:Y:S01]  /*2ce0*/  FFMA R43, R43, R23, R14 ;  /* 0x000000172b2b7223 */ /* 0x000fe2000000000e */
[----:B------:R-:W-:Y:S01]  /*2cf0*/  LOP3.LUT R14, R5, 0x380, RZ, 0xfc, !PT ;  /* 0x00000380050e7812 */ /* 0x000fe200078efcff */
[C---:B-1----:R-:W-:Y:S01]  /*2d00*/  FFMA R22, R123.reuse, R31, R112 ;  /* 0x0000001f7b167223 */ /* 0x042fe20000000070 */
[----:B------:R-:W-:Y:S01]  /*2d10*/  LDS.128 R32, [R15.X4+0x2c20] ;  /* 0x002c20000f207984 */ /* 0x000fe20000004c00 */
[C---:B------:R-:W-:Y:S02]  /*2d20*/  FFMA R122, R123.reuse, R27, R122 ;  /* 0x0000001b7b7a7223 */ /* 0x040fe4000000007a */
[----:B------:R-:W-:Y:S01]  /*2d30*/  FFMA R125, R123, R19, R110 ;  /* 0x000000137b7d7223 */ /* 0x000fe2000000006e */
[----:B------:R-:W-:Y:S01]  /*2d40*/  LDS R112, [R14.X4+0x60] ;  /* 0x000060000e707984 */ /* 0x000fe20000004800 */
[C---:B--2---:R-:W-:Y:S02]  /*2d50*/  FFMA R121, R51.reuse, R31, R106 ;  /* 0x0000001f33797223 */ /* 0x044fe4000000006a */
[----:B------:R-:W-:-:S02]  /*2d60*/  FFMA R119, R51, R27, R104 ;  /* 0x0000001b33777223 */ /* 0x000fc40000000068 */
[C---:B------:R-:W-:Y:S01]  /*2d70*/  FFMA R117, R51.reuse, R19, R102 ;  /* 0x0000001333757223 */ /* 0x040fe20000000066 */
[----:B------:R-:W-:Y:S01]  /*2d80*/  LDS R104, [R14.X4+0x80] ;  /* 0x000080000e687984 */ /* 0x000fe20000004800 */
[----:B------:R-:W-:Y:S02]  /*2d90*/  FFMA R120, R51, R23, R120 ;  /* 0x0000001733787223 */ /* 0x000fe40000000078 */
[C---:B------:R-:W-:Y:S02]  /*2da0*/  FFMA R118, R115.reuse, R31, R118 ;  /* 0x0000001f73767223 */ /* 0x040fe40000000076 */
[C---:B------:R-:W-:Y:S02]  /*2db0*/  FFMA R116, R115.reuse, R27, R116 ;  /* 0x0000001b73747223 */ /* 0x040fe40000000074 */
[----:B------:R-:W-:Y:S02]  /*2dc0*/  FFMA R114, R115, R19, R114 ;  /* 0x0000001373727223 */ /* 0x000fe40000000072 */
[----:B------:R-:W-:-:S02]  /*2dd0*/  FFMA R113, R107, R31, R98 ;  /* 0x0000001f6b717223 */ /* 0x000fc40000000062 */
[C---:B------:R-:W-:Y:S02]  /*2de0*/  FFMA R111, R107.reuse, R27, R96 ;  /* 0x0000001b6b6f7223 */ /* 0x040fe40000000060 */
[----:B------:R-:W-:Y:S01]  /*2df0*/  FFMA R109, R107, R19, R94 ;  /* 0x000000136b6d7223 */ /* 0x000fe2000000005e */
[----:B------:R-:W-:Y:S01]  /*2e00*/  LDS R96, [R14.X4+0xa0] ;  /* 0x0000a0000e607984 */ /* 0x000fe20000004800 */
[C---:B------:R-:W-:Y:S02]  /*2e10*/  FFMA R105, R99.reuse, R31, R90 ;  /* 0x0000001f63697223 */ /* 0x040fe4000000005a */
[C---:B------:R-:W-:Y:S02]  /*2e20*/  FFMA R103, R99.reuse, R27, R88 ;  /* 0x0000001b63677223 */ /* 0x040fe40000000058 */
[----:B------:R-:W-:Y:S01]  /*2e30*/  FFMA R101, R99, R19, R86 ;  /* 0x0000001363657223 */ /* 0x000fe20000000056 */
[----:B------:R-:W-:Y:S01]  /*2e40*/  LDS R88, [R14.X4+0xc0] ;  /* 0x0000c0000e587984 */ /* 0x000fe20000004800 */
[----:B---3--:R-:W-:-:S02]  /*2e50*/  FFMA R97, R91, R31, R82 ;  /* 0x0000001f5b617223 */ /* 0x008fc40000000052 */
[C---:B------:R-:W-:Y:S02]  /*2e60*/  FFMA R95, R91.reuse, R27, R80 ;  /* 0x0000001b5b5f7223 */ /* 0x040fe40000000050 */
[----:B------:R-:W-:Y:S01]  /*2e70*/  FFMA R93, R91, R19, R78 ;  /* 0x000000135b5d7223 */ /* 0x000fe2000000004e */
[----:B------:R-:W-:Y:S01]  /*2e80*/  LDS R80, [R14.X4+0xe0] ;  /* 0x0000e0000e507984 */ /* 0x000fe20000004800 */
[C---:B----4-:R-:W-:Y:S02]  /*2e90*/  FFMA R89, R83.reuse, R31, R74 ;  /* 0x0000001f53597223 */ /* 0x050fe4000000004a */
[C---:B------:R-:W-:Y:S02]  /*2ea0*/  FFMA R87, R83.reuse, R27, R72 ;  /* 0x0000001b53577223 */ /* 0x040fe40000000048 */
[----:B------:R-:W-:Y:S01]  /*2eb0*/  FFMA R85, R83, R19, R70 ;  /* 0x0000001353557223 */ /* 0x000fe20000000046 */
[----:B------:R-:W-:Y:S01]  /*2ec0*/  LDS R72, [R14.X4+0x100] ;  /* 0x000100000e487984 */ /* 0x000fe20000004800 */
[----:B-----5:R-:W-:-:S02]  /*2ed0*/  FFMA R81, R75, R31, R66 ;  /* 0x0000001f4b517223 */ /* 0x020fc40000000042 */
[C---:B------:R-:W-:Y:S02]  /*2ee0*/  FFMA R79, R75.reuse, R27, R64 ;  /* 0x0000001b4b4f7223 */ /* 0x040fe40000000040 */
[----:B------:R-:W-:Y:S01]  /*2ef0*/  FFMA R77, R75, R19, R62 ;  /* 0x000000134b4d7223 */ /* 0x000fe2000000003e */
[----:B------:R-:W-:Y:S01]  /*2f00*/  LDS R64, [R14.X4+0x120] ;  /* 0x000120000e407984 */ /* 0x000fe20000004800 */
[C---:B------:R-:W-:Y:S02]  /*2f10*/  FFMA R73, R67.reuse, R31, R58 ;  /* 0x0000001f43497223 */ /* 0x040fe4000000003a */
[C---:B------:R-:W-:Y:S02]  /*2f20*/  FFMA R71, R67.reuse, R27, R56 ;  /* 0x0000001b43477223 */ /* 0x040fe40000000038 */
[----:B------:R-:W-:Y:S01]  /*2f30*/  FFMA R69, R67, R19, R54 ;  /* 0x0000001343457223 */ /* 0x000fe20000000036 */
[----:B------:R-:W-:Y:S01]  /*2f40*/  LDS R56, [R14.X4+0x140] ;  /* 0x000140000e387984 */ /* 0x000fe20000004800 */
[----:B------:R-:W-:-:S02]  /*2f50*/  FFMA R65, R59, R31, R50 ;  /* 0x0000001f3b417223 */ /* 0x000fc40000000032 */
[C---:B------:R-:W-:Y:S02]  /*2f60*/  FFMA R63, R59.reuse, R27, R48 ;  /* 0x0000001b3b3f7223 */ /* 0x040fe40000000030 */
[----:B------:R-:W-:Y:S01]  /*2f70*/  FFMA R61, R59, R19, R46 ;  /* 0x000000133b3d7223 */ /* 0x000fe2000000002e */
[----:B------:R-:W-:Y:S01]  /*2f80*/  LDS R48, [R14.X4+0x160] ;  /* 0x000160000e307984 */ /* 0x000fe20000004800 */
        /* <DEDUP_REMOVED lines=10> */
[C---:B------:R-:W-:Y:S01]  /*3030*/  FFMA R51, R17.reuse, R23, R36 ;  /* 0x0000001711337223 */ /* 0x040fe20000000024 */
[----:B------:R-:W-:Y:S01]  /*3040*/  LDS R40, [R14.X4+0x20] ;  /* 0x000020000e287984 */ /* 0x000fe20000004800 */
[C---:B------:R-:W-:Y:S02]  /*3050*/  FFMA R57, R17.reuse, R31, R42 ;  /* 0x0000001f11397223 */ /* 0x040fe4000000002a */
[----:B------:R-:W-:Y:S02]  /*3060*/  FFMA R53, R17, R19, R38 ;  /* 0x0000001311357223 */ /* 0x000fe40000000026 */
[C---:B------:R-:W-:Y:S01]  /*3070*/  FFMA R41, R29.reuse, R31, R30 ;  /* 0x0000001f1d297223 */ /* 0x040fe2000000001e */
[----:B------:R-:W-:Y:S01]  /*3080*/  LDS.128 R36, [R15.X4+0x1c20] ;  /* 0x001c20000f247984 */ /* 0x000fe20000004c00 */
[C---:B------:R-:W-:Y:S02]  /*3090*/  FFMA R27, R29.reuse, R27, R26 ;  /* 0x0000001b1d1b7223 */ /* 0x040fe4000000001a */
[C---:B------:R-:W-:Y:S01]  /*30a0*/  FFMA R25, R29.reuse, R19, R18 ;  /* 0x000000131d197223 */ /* 0x040fe20000000012 */
[----:B------:R-:W0:Y:S01]  /*30b0*/  LDS R26, [R14.X4] ;  /* 0x000000000e1a7984 */ /* 0x000e220000004800 */
[----:B------:R-:W-:-:S03]  /*30c0*/  FFMA R23, R29, R23, R16 ;  /* 0x000000171d177223 */ /* 0x000fc60000000010 */
[----:B------:R-:W1:Y:S04]  /*30d0*/  LDS.128 R28, [R15.X4+0x1c60] ;  /* 0x001c60000f1c7984 */ /* 0x000e680000004c00 */
[----:B------:R-:W2:Y:S01]  /*30e0*/  LDS.128 R16, [R15.X4+0x2c60] ;  /* 0x002c60000f107984 */ /* 0x000ea20000004c00 */
[----:B0-----:R-:W-:Y:S02]  /*30f0*/  FFMA R21, R36, R26, R21 ;  /* 0x0000001a24157223 */ /* 0x001fe40000000015 */
[C---:B------:R-:W-:Y:S02]  /*3100*/  FFMA R24, R26.reuse, R32, R24 ;  /* 0x000000201a187223 */ /* 0x040fe40000000018 */
[C---:B-1----:R-:W-:Y:S02]  /*3110*/  FFMA R20, R26.reuse, R28, R20 ;  /* 0x0000001c1a147223 */ /* 0x042fe40000000014 */
[----:B--2---:R-:W-:-:S02]  /*3120*/  FFMA R124, R26, R16, R124 ;  /* 0x000000101a7c7223 */ /* 0x004fc4000000007c */
[----:B------:R-:W0:Y:S01]  /*3130*/  LDS R26, [R14.X4+0x40] ;  /* 0x000040000e1a7984 */ /* 0x000e220000004800 */
[-C--:B------:R-:W-:Y:S02]  /*3140*/  FFMA R22, R36, R40.reuse, R22 ;  /* 0x0000002824167223 */ /* 0x080fe40000000016 */
[----:B------:R-:W-:Y:S02]  /*3150*/  FFMA R122, R32, R40, R122 ;  /* 0x00000028207a7223 */ /* 0x000fe4000000007a */
[C---:B------:R-:W-:Y:S02]  /*3160*/  FFMA R125, R40.reuse, R28, R125 ;  /* 0x0000001c287d7223 */ /* 0x040fe4000000007d */
[----:B------:R-:W-:Y:S02]  /*3170*/  FFMA R123, R40, R16, R123 ;  /* 0x00000010287b7223 */ /* 0x000fe4000000007b */
[----:B------:R-:W-:Y:S01]  /*3180*/  LDS R40, [R14.X4+0x1a0] ;  /* 0x0001a0000e287984 */ /* 0x000fe20000004800 */
[----:B0-----:R-:W-:-:S02]  /*3190*/  FFMA R121, R36, R26, R121 ;  /* 0x0000001a24797223 */ /* 0x001fc40000000079 */
[----:B------:R-:W-:Y:S02]  /*31a0*/  FFMA R119, R32, R26, R119 ;  /* 0x0000001a20777223 */ /* 0x000fe40000000077 */
[C---:B------:R-:W-:Y:S02]  /*31b0*/  FFMA R117, R26.reuse, R28, R117 ;  /* 0x0000001c1a757223 */ /* 0x040fe40000000075 */
[----:B------:R-:W-:Y:S02]  /*31c0*/  FFMA R120, R26, R16, R120 ;  /* 0x000000101a787223 */ /* 0x000fe40000000078 */
[----:B------:R-:W0:Y:S01]  /*31d0*/  LDS R26, [R14.X4+0x180] ;  /* 0x000180000e1a7984 */ /* 0x000e220000004800 */
[-C--:B------:R-:W-:Y:S02]  /*31e0*/  FFMA R114, R112, R28.reuse, R114 ;  /* 0x0000001c70727223 */ /* 0x080fe40000000072 */
        /* <DEDUP_REMOVED lines=9> */
[----:B------:R-:W-:Y:S02]  /*3280*/  FFMA R76, R32, R72, R79 ;  /* 0x00000048204c7223 */ /* 0x000fe4000000004f */
[----:B------:R-:W-:Y:S02]  /*3290*/  FFMA R72, R72, R16, R75 ;  /* 0x0000001048487223 */ /* 0x000fe4000000004b */
[----:B------:R-:W-:Y:S01]  /*32a0*/  LDS R75, [R14.X4+0x2a0] ;  /* 0x0002a0000e4b7984 */ /* 0x000fe20000004800 */
[-C--:B0-----:R-:W-:Y:S02]  /*32b0*/  FFMA R42, R26, R28.reuse, R45 ;  /* 0x0000001c1a2a7223 */ /* 0x081fe4000000002d */
[----:B------:R-:W-:Y:S02]  /*32c0*/  FFMA R28, R40, R28, R25 ;  /* 0x0000001c281c7223 */ /* 0x000fe40000000019 */
[-C--:B------:R-:W-:Y:S01]  /*32d0*/  FFMA R46, R36, R26.reuse, R49 ;  /* 0x0000001a242e7223 */ /* 0x080fe20000000031 */
[----:B------:R-:W0:Y:S01]  /*32e0*/  LDS R25, [R14.X4+0x1c0] ;  /* 0x0001c0000e197984 */ /* 0x000e220000004800 */
[----:B------:R-:W-:-:S02]  /*32f0*/  FFMA R44, R32, R26, R47 ;  /* 0x0000001a202c7223 */ /* 0x000fc4000000002f */
[----:B------:R-:W-:Y:S02]  /*3300*/  FFMA R26, R26, R16, R43 ;  /* 0x000000101a1a7223 */ /* 0x000fe4000000002b */
[----:B------:R-:W1:Y:S01]  /*3310*/  LDS R43, [R14.X4+0x320] ;  /* 0x000320000e2b7984 */ /* 0x000e620000004800 */
[-C--:B------:R-:W-:Y:S02]  /*3320*/  FFMA R54, R36, R48.reuse, R57 ;  /* 0x0000003024367223 */ /* 0x080fe40000000039 */
[----:B------:R-:W-:Y:S02]  /*3330*/  FFMA R52, R32, R48, R55 ;  /* 0x0000003020347223 */ /* 0x000fe40000000037 */
[-C--:B------:R-:W-:Y:S02]  /*3340*/  FFMA R118, R36, R112.reuse, R118 ;  /* 0x0000007024767223 */ /* 0x080fe40000000076 */
[----:B------:R-:W-:Y:S02]  /*3350*/  FFMA R116, R32, R112, R116 ;  /* 0x0000007020747223 */ /* 0x000fe40000000074 */
[----:B------:R-:W-:-:S02]  /*3360*/  FFMA R110, R36, R104, R113 ;  /* 0x00000068246e7223 */ /* 0x000fc40000000071 */
[----:B------:R-:W-:Y:S02]  /*3370*/  FFMA R108, R32, R104, R111 ;  /* 0x00000068206c7223 */ /* 0x000fe4000000006f */
        /* <DEDUP_REMOVED lines=11> */
[----:B------:R-:W-:Y:S01]  /*3430*/  FFMA R104, R104, R16, R107 ;  /* 0x0000001068687223 */ /* 0x000fe2000000006b */
[----:B------:R-:W2:Y:S01]  /*3440*/  LDS R51, [R14.X4+0x300] ;  /* 0x000300000e337984 */ /* 0x000ea20000004800 */
[-C--:B------:R-:W-:Y:S02]  /*3450*/  FFMA R36, R36, R40.reuse, R41 ;  /* 0x0000002824247223 */ /* 0x080fe40000000029 */
[----:B------:R-:W-:Y:S01]  /*3460*/  FFMA R32, R32, R40, R27 ;  /* 0x0000002820207223 */ /* 0x000fe2000000001b */
[----:B------:R-:W3:Y:S01]  /*3470*/  LDS R107, [R14.X4+0x220] ;  /* 0x000220000e6b7984 */ /* 0x000ee20000004800 */
[-C--:B------:R-:W-:Y:S02]  /*3480*/  FFMA R112, R112, R16.reuse, R115 ;  /* 0x0000001070707223 */ /* 0x080fe40000000073 */
[-C--:B------:R-:W-:Y:S01]  /*3490*/  FFMA R96, R96, R16.reuse, R99 ;  /* 0x0000001060607223 */ /* 0x080fe20000000063 */
[----:B------:R-:W4:Y:S01]  /*34a0*/  LDS R27, [R14.X4+0x1e0] ;  /* 0x0001e0000e1b7984 */ /* 0x000f220000004800 */
[----:B------:R-:W-:-:S02]  /*34b0*/  FFMA R88, R88, R16, R91 ;  /* 0x0000001058587223 */ /* 0x000fc4000000005b */
[-C--:B------:R-:W-:Y:S01]  /*34c0*/  FFMA R80, R80, R16.reuse, R83 ;  /* 0x0000001050507223 */ /* 0x080fe20000000053 */
[----:B------:R-:W-:Y:S01]  /*34d0*/  LDS R115, [R14.X4+0x200] ;  /* 0x000200000e737984 */ /* 0x000fe20000004800 */
[-C--:B------:R-:W-:Y:S02]  /*34e0*/  FFMA R64, R64, R16.reuse, R67 ;  /* 0x0000001040407223 */ /* 0x080fe40000000043 */
[-C--:B------:R-:W-:Y:S01]  /*34f0*/  FFMA R56, R56, R16.reuse, R59 ;  /* 0x0000001038387223 */ /* 0x080fe2000000003b */
[----:B------:R-:W5:Y:S01]  /*3500*/  LDS R83, [R14.X4+0x280] ;  /* 0x000280000e537984 */ /* 0x000f620000004800 */
[----:B------:R-:W-:Y:S02]  /*3510*/  FFMA R40, R40, R16, R23 ;  /* 0x0000001028287223 */ /* 0x000fe40000000017 */
[----:B0-----:R-:W-:Y:S01]  /*3520*/  FFMA R16, R25, R37, R21 ;  /* 0x0000002519107223 */ /* 0x001fe20000000015 */
[----:B------:R-:W0:Y:S01]  /*3530*/  LDS R99, [R14.X4+0x240] ;  /* 0x000240000e637984 */ /* 0x000e220000004800 */
[----:B-1----:R-:W-:-:S03]  /*3540*/  FFMA R47, R43, R33, R52 ;  /* 0x000000212b2f7223 */ /* 0x002fc60000000034 */
[----:B------:R-:W1:Y:S01]  /*3550*/  LDS R91, [R14.X4+0x260] ;  /* 0x000260000e5b7984 */ /* 0x000e620000004800 */
[----:B------:R-:W-:-:S03]  /*3560*/  FFMA R79, R75, R33, R84 ;  /* 0x000000214b4f7223 */ /* 0x000fc60000000054 */
[----:B------:R-:W0:Y:S04]  /*3570*/  LDS R67, [R14.X4+0x2c0] ;  /* 0x0002c0000e437984 */ /* 0x000e280000004800 */
[----:B------:R-:W0:Y:S04]  /*3580*/  LDS R59, [R14.X4+0x2e0] ;  /* 0x0002e0000e3b7984 */ /* 0x000e280000004800 */
[----:B------:R-:W0:Y:S04]  /*3590*/  LDS R21, [R14.X4+0x340] ;  /* 0x000340000e157984 */ /* 0x000e280000004800 */
[----:B------:R-:W0:Y:S04]  /*35a0*/  LDS R23, [R14.X4+0x360] ;  /* 0x000360000e177984 */ /* 0x000e280000004800 */
[----:B------:R-:W0:Y:S04]  /*35b0*/  LDS R52, [R14.X4+0x4c0] ;  /* 0x0004c0000e347984 */ /* 0x000e280000004800 */
[----:B------:R-:W0:Y:S01]  /*35c0*/  LDS R84, [R14.X4+0x440] ;  /* 0x000440000e547984 */ /* 0x000e220000004800 */
[----:B--2---:R-:W-:-:S02]  /*35d0*/  FFMA R57, R51, R37, R62 ;  /* 0x0000002533397223 */ /* 0x004fc4000000003e */
[C---:B------:R-:W-:Y:S02]  /*35e0*/  FFMA R55, R51.reuse, R33, R60 ;  /* 0x0000002133377223 */ /* 0x040fe4000000003c */
[-C--:B------:R-:W-:Y:S01]  /*35f0*/  FFMA R53, R51, R29.reuse, R58 ;  /* 0x0000001d33357223 */ /* 0x080fe2000000003a */
[----:B------:R-:W-:Y:S01]  /*3600*/  LDS R60, [R14.X4+0x4a0] ;  /* 0x0004a0000e3c7984 */ /* 0x000fe20000004800 */
[----:B---3--:R-:W-:Y:S02]  /*3610*/  FFMA R109, R107, R29, R114 ;  /* 0x0000001d6b6d7223 */ /* 0x008fe40000000072 */
[----:B------:R-:W-:Y:S01]  /*3620*/  FFMA R51, R51, R17, R56 ;  /* 0x0000001133337223 */ /* 0x000fe20000000038 */
[----:B------:R-:W2:Y:S01]  /*3630*/  LDS R114, [R14.X4+0x3c0] ;  /* 0x0003c0000e727984 */ /* 0x000ea20000004800 */
[C---:B------:R-:W-:Y:S02]  /*3640*/  FFMA R24, R25.reuse, R33, R24 ;  /* 0x0000002119187223 */ /* 0x040fe40000000018 */
[----:B------:R-:W-:-:S02]  /*3650*/  FFMA R20, R25, R29, R20 ;  /* 0x0000001d19147223 */ /* 0x000fc40000000014 */
[----:B------:R-:W-:Y:S02]  /*3660*/  FFMA R124, R25, R17, R124 ;  /* 0x00000011197c7223 */ /* 0x000fe4000000007c */
[C---:B----4-:R-:W-:Y:S02]  /*3670*/  FFMA R22, R27.reuse, R37, R22 ;  /* 0x000000251b167223 */ /* 0x050fe40000000016 */
[C---:B------:R-:W-:Y:S02]  /*3680*/  FFMA R122, R27.reuse, R33, R122 ;  /* 0x000000211b7a7223 */ /* 0x040fe4000000007a */
[C---:B------:R-:W-:Y:S02]  /*3690*/  FFMA R125, R27.reuse, R29, R125 ;  /* 0x0000001d1b7d7223 */ /* 0x040fe4000000007d */
[----:B------:R-:W-:Y:S02]  /*36a0*/  FFMA R123, R27, R17, R123 ;  /* 0x000000111b7b7223 */ /* 0x000fe4000000007b */
[----:B-----5:R-:W-:-:S02]  /*36b0*/  FFMA R89, R83, R37, R94 ;  /* 0x0000002553597223 */ /* 0x020fc4000000005e */
[C---:B------:R-:W-:Y:S02]  /*36c0*/  FFMA R87, R83.reuse, R33, R92 ;  /* 0x0000002153577223 */ /* 0x040fe4000000005c */
[----:B------:R-:W-:Y:S01]  /*36d0*/  FFMA R85, R83, R29, R90 ;  /* 0x0000001d53557223 */ /* 0x000fe2000000005a */
[----:B------:R-:W-:Y:S01]  /*36e0*/  LDS R92, [R14.X4+0x420] ;  /* 0x000420000e5c7984 */ /* 0x000fe20000004800 */
[C---:B------:R-:W-:Y:S02]  /*36f0*/  FFMA R121, R115.reuse, R37, R121 ;  /* 0x0000002573797223 */ /* 0x040fe40000000079 */
[C---:B------:R-:W-:Y:S02]  /*3700*/  FFMA R119, R115.reuse, R33, R119 ;  /* 0x0000002173777223 */ /* 0x040fe40000000077 */
[----:B------:R-:W-:Y:S02]  /*3710*/  FFMA R117, R115, R29, R117 ;  /* 0x0000001d73757223 */ /* 0x000fe40000000075 */
[----:B------:R-:W-:-:S02]  /*3720*/  FFMA R113, R107, R37, R118 ;  /* 0x000000256b717223 */ /* 0x000fc40000000076 */
[----:B------:R-:W-:Y:S02]  /*3730*/  FFMA R111, R107, R33, R116 ;  /* 0x000000216b6f7223 */ /* 0x000fe40000000074 */
[C---:B0-----:R-:W-:Y:S02]  /*3740*/  FFMA R105, R99.reuse, R37, R110 ;  /* 0x0000002563697223 */ /* 0x041fe4000000006e */
[C---:B------:R-:W-:Y:S02]  /*3750*/  FFMA R103, R99.reuse, R33, R108 ;  /* 0x0000002163677223 */ /* 0x040fe4000000006c */
[----:B------:R-:W-:Y:S02]  /*3760*/  FFMA R101, R99, R29, R106 ;  /* 0x0000001d63657223 */ /* 0x000fe4000000006a */
[C---:B-1----:R-:W-:Y:S02]  /*3770*/  FFMA R97, R91.reuse, R37, R102 ;  /* 0x000000255b617223 */ /* 0x042fe40000000066 */
[----:B------:R-:W-:-:S02]  /*3780*/  FFMA R95, R91, R33, R100 ;  /* 0x000000215b5f7223 */ /* 0x000fc40000000064 */
[----:B------:R-:W-:Y:S01]  /*3790*/  FFMA R93, R91, R29, R98 ;  /* 0x0000001d5b5d7223 */ /* 0x000fe20000000062 */
[----:B------:R-:W-:Y:S01]  /*37a0*/  LDS R100, [R14.X4+0x400] ;  /* 0x000400000e647984 */ /* 0x000fe20000004800 */
[----:B------:R-:W-:Y:S02]  /*37b0*/  FFMA R83, R83, R17, R88 ;  /* 0x0000001153537223 */ /* 0x000fe40000000058 */
[C---:B------:R-:W-:Y:S02]  /*37c0*/  FFMA R81, R75.reuse, R37, R86 ;  /* 0x000000254b517223 */ /* 0x040fe40000000056 */
[----:B------:R-:W-:Y:S02]  /*37d0*/  FFMA R77, R75, R29, R82 ;  /* 0x0000001d4b4d7223 */ /* 0x000fe40000000052 */
[C---:B------:R-:W-:Y:S02]  /*37e0*/  FFMA R73, R67.reuse, R37, R78 ;  /* 0x0000002543497223 */ /* 0x040fe4000000004e */
[----:B------:R-:W-:-:S02]  /*37f0*/  FFMA R71, R67, R33, R76 ;  /* 0x0000002143477223 */ /* 0x000fc4000000004c */
[----:B------:R-:W-:Y:S01]  /*3800*/  FFMA R69, R67, R29, R74 ;  /* 0x0000001d43457223 */ /* 0x000fe2000000004a */
[----:B------:R-:W-:Y:S01]  /*3810*/  LDS R76, [R14.X4+0x460] ;  /* 0x000460000e4c7984 */ /* 0x000fe20000004800 */
[C---:B------:R-:W-:Y:S02]  /*3820*/  FFMA R65, R59.reuse, R37, R70 ;  /* 0x000000253b417223 */ /* 0x040fe40000000046 */
[C---:B------:R-:W-:Y:S02]  /*3830*/  FFMA R63, R59.reuse, R33, R68 ;  /* 0x000000213b3f7223 */ /* 0x040fe40000000044 */
[----:B------:R-:W-:Y:S01]  /*3840*/  FFMA R61, R59, R29, R66 ;  /* 0x0000001d3b3d7223 */ /* 0x000fe20000000042 */
[----:B------:R-:W-:Y:S01]  /*3850*/  LDS R68, [R14.X4+0x480] ;  /* 0x000480000e447984 */ /* 0x000fe20000004800 */
[C---:B------:R-:W-:Y:S02]  /*3860*/  FFMA R49, R43.reuse, R37, R54 ;  /* 0x000000252b317223 */ /* 0x040fe40000000036 */
[----:B------:R-:W-:-:S02]  /*3870*/  FFMA R45, R43, R29, R50 ;  /* 0x0000001d2b2d7223 */ /* 0x000fc40000000032 */
[C---:B------:R-:W-:Y:S01]  /*3880*/  FFMA R41, R21.reuse, R37, R46 ;  /* 0x0000002515297223 */ /* 0x040fe2000000002e */
[----:B------:R-:W0:Y:S01]  /*3890*/  LDS R50, [R14.X4+0x3e0] ;  /* 0x0003e0000e327984 */ /* 0x000e220000004800 */
[C---:B------:R-:W-:Y:S02]  /*38a0*/  FFMA R27, R21.reuse, R33, R44 ;  /* 0x00000021151b7223 */ /* 0x040fe4000000002c */
[----:B------:R-:W-:Y:S01]  /*38b0*/  FFMA R25, R21, R29, R42 ;  /* 0x0000001d15197223 */ /* 0x000fe2000000002a */
[----:B------:R-:W-:Y:S01]  /*38c0*/  LDS R46, [R14.X4+0x500] ;  /* 0x000500000e2e7984 */ /* 0x000fe20000004800 */
[----:B------:R-:W-:Y:S02]  /*38d0*/  FFMA R43, R43, R17, R48 ;  /* 0x000000112b2b7223 */ /* 0x000fe40000000030 */
[C---:B------:R-:W-:Y:S01]  /*38e0*/  FFMA R37, R23.reuse, R37, R36 ;  /* 0x0000002517257223 */ /* 0x040fe20000000024 */
[----:B------:R-:W1:Y:S01]  /*38f0*/  LDS R48, [R14.X4+0x380] ;  /* 0x000380000e307984 */ /* 0x000e620000004800 */
[----:B------:R-:W-:-:S02]  /*3900*/  FFMA R33, R23, R33, R32 ;  /* 0x0000002117217223 */ /* 0x000fc40000000020 */
[C---:B------:R-:W-:Y:S02]  /*3910*/  FFMA R29, R23.reuse, R29, R28 ;  /* 0x0000001d171d7223 */ /* 0x040fe4000000001c */
[----:B------:R-:W-:Y:S02]  /*3920*/  FFMA R23, R23, R17, R40 ;  /* 0x0000001117177223 */ /* 0x000fe40000000028 */
[C---:B------:R-:W-:Y:S01]  /*3930*/  FFMA R58, R52.reuse, R38, R57 ;  /* 0x00000026343a7223 */ /* 0x040fe20000000039 */
[----:B------:R-:W3:Y:S01]  /*3940*/  LDS R40, [R14.X4+0x4e0] ;  /* 0x0004e0000e287984 */ /* 0x000ee20000004800 */
[C---:B------:R-:W-:Y:S02]  /*3950*/  FFMA R56, R52.reuse, R34, R55 ;  /* 0x0000002234387223 */ /* 0x040fe40000000037 */
[C---:B------:R-:W-:Y:S01]  /*3960*/  FFMA R54, R52.reuse, R30, R53 ;  /* 0x0000001e34367223 */ /* 0x040fe20000000035 */
[----:B------:R-:W-:Y:S01]  /*3970*/  LDS R55, [R14.X4+0x5a0] ;  /* 0x0005a0000e377984 */ /* 0x000fe20000004800 */
[----:B------:R-:W-:-:S02]  /*3980*/  FFMA R52, R52, R18, R51 ;  /* 0x0000001234347223 */ /* 0x000fc40000000033 */
[-C--:B------:R-:W-:Y:S01]  /*3990*/  FFMA R115, R115, R17.reuse, R120 ;  /* 0x0000001173737223 */ /* 0x080fe20000000078 */
[----:B------:R-:W4:Y:S01]  /*39a0*/  LDS R51, [R14.X4+0x580] ;  /* 0x000580000e337984 */ /* 0x000f220000004800 */
[C---:B------:R-:W-:Y:S02]  /*39b0*/  FFMA R90, R84.reuse, R38, R89 ;  /* 0x00000026545a7223 */ /* 0x040fe40000000059 */
[C---:B------:R-:W-:Y:S01]  /*39c0*/  FFMA R88, R84.reuse, R34, R87 ;  /* 0x0000002254587223 */ /* 0x040fe20000000057 */
[----:B------:R-:W5:Y:S01]  /*39d0*/  LDS R120, [R14.X4+0x3a0] ;  /* 0x0003a0000e787984 */ /* 0x000f620000004800 */
[C---:B------:R-:W-:Y:S02]  /*39e0*/  FFMA R86, R84.reuse, R30, R85 ;  /* 0x0000001e54567223 */ /* 0x040fe40000000055 */
[----:B------:R-:W-:Y:S01]  /*39f0*/  FFMA R84, R84, R18, R83 ;  /* 0x0000001254547223 */ /* 0x000fe20000000053 */
[----:B------:R-:W-:Y:S04]  /*3a00*/  LDS R87, [R14.X4+0x620] ;  /* 0x000620000e577984 */ /* 0x000fe80000004800 */
[----:B------:R-:W4:Y:S01]  /*3a10*/  LDS R83, [R14.X4+0x520] ;  /* 0x000520000e537984 */ /* 0x000f220000004800 */
[----:B------:R-:W-:-:S02]  /*3a20*/  FFMA R107, R107, R17, R112 ;  /* 0x000000116b6b7223 */ /* 0x000fc40000000070 */
[-C--:B------:R-:W-:Y:S02]  /*3a30*/  FFMA R21, R21, R17.reuse, R26 ;  /* 0x0000001115157223 */ /* 0x080fe4000000001a */
[C---:B--2---:R-:W-:Y:S02]  /*3a40*/  FFMA R26, R114.reuse, R38, R121 ;  /* 0x00000026721a7223 */ /* 0x044fe40000000079 */
[C---:B------:R-:W-:Y:S02]  /*3a50*/  FFMA R118, R114.reuse, R34, R119 ;  /* 0x0000002272767223 */ /* 0x040fe40000000077 */
[C---:B------:R-:W-:Y:S01]  /*3a60*/  FFMA R116, R114.reuse, R30, R117 ;  /* 0x0000001e72747223 */ /* 0x040fe20000000075 */
[----:B------:R-:W-:Y:S01]  /*3a70*/  LDS R119, [R14.X4+0x6a0] ;  /* 0x0006a0000e777984 */ /* 0x000fe20000004800 */
[----:B------:R-:W-:Y:S02]  /*3a80*/  FFMA R114, R114, R18, R115 ;  /* 0x0000001272727223 */ /* 0x000fe40000000073 */
[----:B------:R-:W-:-:S02]  /*3a90*/  FFMA R99, R99, R17, R104 ;  /* 0x0000001163637223 */ /* 0x000fc40000000068 */
[-C--:B------:R-:W-:Y:S02]  /*3aa0*/  FFMA R91, R91, R17.reuse, R96 ;  /* 0x000000115b5b7223 */ /* 0x080fe40000000060 */
[-C--:B------:R-:W-:Y:S02]  /*3ab0*/  FFMA R75, R75, R17.reuse, R80 ;  /* 0x000000114b4b7223 */ /* 0x080fe40000000050 */
[-C--:B------:R-:W-:Y:S02]  /*3ac0*/  FFMA R67, R67, R17.reuse, R72 ;  /* 0x0000001143437223 */ /* 0x080fe40000000048 */
[----:B------:R-:W-:Y:S02]  /*3ad0*/  FFMA R59, R59, R17, R64 ;  /* 0x000000113b3b7223 */ /* 0x000fe40000000040 */
[C---:B0-----:R-:W-:Y:S02]  /*3ae0*/  FFMA R112, R50.reuse, R38, R113 ;  /* 0x0000002632707223 */ /* 0x041fe40000000071 */
[----:B------:R-:W-:-:S02]  /*3af0*/  FFMA R110, R50, R34, R111 ;  /* 0x00000022326e7223 */ /* 0x000fc4000000006f */
[C---:B------:R-:W-:Y:S01]  /*3b00*/  FFMA R108, R50.reuse, R30, R109 ;  /* 0x0000001e326c7223 */ /* 0x040fe2000000006d */
[----:B------:R-:W-:Y:S01]  /*3b10*/  LDS R111, [R14.X4+0x680] ;  /* 0x000680000e6f7984 */ /* 0x000fe20000004800 */
[----:B------:R-:W-:Y:S02]  /*3b20*/  FFMA R44, R50, R18, R107 ;  /* 0x00000012322c7223 */ /* 0x000fe4000000006b */
[C---:B-1----:R-:W-:Y:S02]  /*3b30*/  FFMA R16, R48.reuse, R38, R16 ;  /* 0x0000002630107223 */ /* 0x042fe40000000010 */
[C---:B------:R-:W-:Y:S02]  /*3b40*/  FFMA R17, R48.reuse, R34, R24 ;  /* 0x0000002230117223 */ /* 0x040fe40000000018 */
[C---:B------:R-:W-:Y:S02]  /*3b50*/  FFMA R20, R48.reuse, R30, R20 ;  /* 0x0000001e30147223 */ /* 0x040fe40000000014 */
[----:B------:R-:W-:-:S02]  /*3b60*/  FFMA R124, R48, R18, R124 ;  /* 0x00000012307c7223 */ /* 0x000fc4000000007c */
[C---:B---3--:R-:W-:Y:S02]  /*3b70*/  FFMA R48, R40.reuse, R34, R47 ;  /* 0x0000002228307223 */ /* 0x048fe4000000002f */
[----:B------:R-:W-:Y:S02]  /*3b80*/  FFMA R42, R40, R30, R45 ;  /* 0x0000001e282a7223 */ /* 0x000fe4000000002d */
[----:B------:R-:W-:Y:S02]  /*3b90*/  FFMA R32, R46, R34, R27 ;  /* 0x000000222e207223 */ /* 0x000fe4000000001b */
[----:B------:R-:W-:Y:S02]  /*3ba0*/  FFMA R50, R40, R38, R49 ;  /* 0x0000002628327223 */ /* 0x000fe40000000031 */
[C---:B----4-:R-:W-:Y:S02]  /*3bb0*/  FFMA R26, R51.reuse, R39, R26 ;  /* 0x00000027331a7223 */ /* 0x050fe4000000001a */
[----:B------:R-:W-:-:S02]  /*3bc0*/  FFMA R27, R51, R35, R118 ;  /* 0x00000023331b7223 */ /* 0x000fc40000000076 */
[C---:B------:R-:W-:Y:S01]  /*3bd0*/  FFMA R45, R51.reuse, R31, R116 ;  /* 0x0000001f332d7223 */ /* 0x040fe20000000074 */
[----:B------:R-:W-:Y:S01]  /*3be0*/  LDS R118, [R14.X4+0x820] ;  /* 0x000820000e767984 */ /* 0x000fe20000004800 */
[----:B------:R-:W-:Y:S02]  /*3bf0*/  FFMA R47, R51, R19, R114 ;  /* 0x00000013332f7223 */ /* 0x000fe40000000072 */
[-C--:B-----5:R-:W-:Y:S02]  /*3c00*/  FFMA R24, R120, R30.reuse, R125 ;  /* 0x0000001e78187223 */ /* 0x0a0fe4000000007d */
[-C--:B------:R-:W-:Y:S02]  /*3c10*/  FFMA R102, R100, R30.reuse, R101 ;  /* 0x0000001e64667223 */ /* 0x080fe40000000065 */
[-C--:B------:R-:W-:Y:S02]  /*3c20*/  FFMA R94, R92, R30.reuse, R93 ;  /* 0x0000001e5c5e7223 */ /* 0x080fe4000000005d */
[----:B------:R-:W-:-:S02]  /*3c30*/  FFMA R78, R76, R30, R77 ;  /* 0x0000001e4c4e7223 */ /* 0x000fc4000000004d */
[----:B------:R-:W-:Y:S02]  /*3c40*/  FFMA R70, R68, R30, R69 ;  /* 0x0000001e44467223 */ /* 0x000fe40000000045 */
[C---:B------:R-:W-:Y:S02]  /*3c50*/  FFMA R66, R60.reuse, R38, R65 ;  /* 0x000000263c427223 */ /* 0x040fe40000000041 */
[C---:B------:R-:W-:Y:S01]  /*3c60*/  FFMA R64, R60.reuse, R34, R63 ;  /* 0x000000223c407223 */ /* 0x040fe2000000003f */
[----:B------:R-:W0:Y:S01]  /*3c70*/  LDS R65, [R14.X4+0x540] ;  /* 0x000540000e417984 */ /* 0x000e220000004800 */
[-C--:B------:R-:W-:Y:S02]  /*3c80*/  FFMA R62, R60, R30.reuse, R61 ;  /* 0x0000001e3c3e7223 */ /* 0x080fe4000000003d */
[----:B------:R-:W-:Y:S01]  /*3c90*/  FFMA R28, R46, R30, R25 ;  /* 0x0000001e2e1c7223 */ /* 0x000fe20000000019 */
[----:B------:R-:W-:Y:S01]  /*3ca0*/  LDS R63, [R14.X4+0x5c0] ;  /* 0x0005c0000e3f7984 */ /* 0x000fe20000004800 */
[----:B------:R-:W-:-:S02]  /*3cb0*/  FFMA R49, R55, R39, R112 ;  /* 0x0000002737317223 */ /* 0x000fc40000000070 */
[C---:B------:R-:W-:Y:S02]  /*3cc0*/  FFMA R51, R55.reuse, R35, R110 ;  /* 0x0000002337337223 */ /* 0x040fe4000000006e */
[----:B------:R-:W-:Y:S01]  /*3cd0*/  FFMA R53, R55, R31, R108 ;  /* 0x0000001f37357223 */ /* 0x000fe2000000006c */
[----:B------:R-:W-:Y:S01]  /*3ce0*/  LDS R110, [R14.X4+0x800] ;  /* 0x000800000e6e7984 */ /* 0x000fe20000004800 */
[-C--:B------:R-:W-:Y:S02]  /*3cf0*/  FFMA R104, R100, R34.reuse, R103 ;  /* 0x0000002264687223 */ /* 0x080fe40000000067 */
[-C--:B------:R-:W-:Y:S01]  /*3d00*/  FFMA R96, R92, R34.reuse, R95 ;  /* 0x000000225c607223 */ /* 0x080fe2000000005f */
[----:B------:R-:W-:Y:S01]  /*3d10*/  LDS R103, [R14.X4+0x660] ;  /* 0x000660000e677984 */ /* 0x000fe20000004800 */
[-C--:B------:R-:W-:Y:S02]  /*3d20*/  FFMA R80, R76, R34.reuse, R79 ;  /* 0x000000224c507223 */ /* 0x080fe4000000004f */
[----:B------:R-:W-:Y:S01]  /*3d30*/  FFMA R72, R68, R34, R71 ;  /* 0x0000002244487223 */ /* 0x000fe20000000047 */
[----:B------:R-:W-:Y:S01]  /*3d40*/  LDS R79, [R14.X4+0x600] ;  /* 0x000600000e4f7984 */ /* 0x000fe20000004800 */
[----:B------:R-:W-:-:S02]  /*3d50*/  FFMA R60, R60, R18, R59 ;  /* 0x000000123c3c7223 */ /* 0x000fc4000000003b */
[----:B------:R-:W-:Y:S01]  /*3d60*/  FFMA R30, R83, R30, R29 ;  /* 0x0000001e531e7223 */ /* 0x000fe2000000001d */
[----:B------:R-:W1:Y:S01]  /*3d70*/  LDS R59, [R14.X4+0x560] ;  /* 0x000560000e3b7984 */ /* 0x000e620000004800 */
[----:B------:R-:W-:-:S03]  /*3d80*/  FFMA R55, R55, R19, R44 ;  /* 0x0000001337377223 */ /* 0x000fc6000000002c */
[----:B------:R-:W2:Y:S04]  /*3d90*/  LDS R71, [R14.X4+0x5e0] ;  /* 0x0005e0000e477984 */ /* 0x000ea80000004800 */
[----:B------:R-:W3:Y:S04]  /*3da0*/  LDS R95, [R14.X4+0x640] ;  /* 0x000640000e5f7984 */ /* 0x000ee80000004800 */
[----:B------:R-:W4:Y:S04]  /*3db0*/  LDS R29, [R14.X4+0x6c0] ;  /* 0x0006c0000e1d7984 */ /* 0x000f280000004800 */
[----:B------:R-:W5:Y:S01]  /*3dc0*/  LDS R44, [R14.X4+0x6e0] ;  /* 0x0006e0000e2c7984 */ /* 0x000f620000004800 */
[----:B------:R-:W-:-:S02]  /*3dd0*/  FFMA R22, R120, R38, R22 ;  /* 0x0000002678167223 */ /* 0x000fc40000000016 */
[-C--:B------:R-:W-:Y:S02]  /*3de0*/  FFMA R106, R100, R38.reuse, R105 ;  /* 0x00000026646a7223 */ /* 0x080fe40000000069 */
[-C--:B------:R-:W-:Y:S02]  /*3df0*/  FFMA R98, R92, R38.reuse, R97 ;  /* 0x000000265c627223 */ /* 0x080fe40000000061 */
[-C--:B------:R-:W-:Y:S02]  /*3e00*/  FFMA R82, R76, R38.reuse, R81 ;  /* 0x000000264c527223 */ /* 0x080fe40000000051 */
[-C--:B------:R-:W-:Y:S02]  /*3e10*/  FFMA R74, R68, R38.reuse, R73 ;  /* 0x00000026444a7223 */ /* 0x080fe40000000049 */
[-C--:B------:R-:W-:Y:S02]  /*3e20*/  FFMA R36, R46, R38.reuse, R41 ;  /* 0x000000262e247223 */ /* 0x080fe40000000029 */
[----:B------:R-:W-:-:S02]  /*3e30*/  FFMA R38, R83, R38, R37 ;  /* 0x0000002653267223 */ /* 0x000fc40000000025 */
[----:B------:R-:W-:Y:S02]  /*3e40*/  FFMA R122, R120, R34, R122 ;  /* 0x00000022787a7223 */ /* 0x000fe4000000007a */
[-C--:B------:R-:W-:Y:S02]  /*3e50*/  FFMA R46, R46, R18.reuse, R21 ;  /* 0x000000122e2e7223 */ /* 0x080fe40000000015 */
[-C--:B------:R-:W-:Y:S02]  /*3e60*/  FFMA R120, R120, R18.reuse, R123 ;  /* 0x0000001278787223 */ /* 0x080fe4000000007b */
[----:B------:R-:W-:Y:S02]  /*3e70*/  FFMA R40, R40, R18, R43 ;  /* 0x0000001228287223 */ /* 0x000fe4000000002b */
[----:B------:R-:W-:Y:S02]  /*3e80*/  FFMA R34, R83, R34, R33 ;  /* 0x0000002253227223 */ /* 0x000fe40000000021 */
[----:B0-----:R-:W-:-:S02]  /*3e90*/  FFMA R16, R65, R39, R16 ;  /* 0x0000002741107223 */ /* 0x001fc40000000010 */
[C---:B------:R-:W-:Y:S02]  /*3ea0*/  FFMA R17, R65.reuse, R35, R17 ;  /* 0x0000002341117223 */ /* 0x040fe40000000011 */
[C---:B------:R-:W-:Y:S02]  /*3eb0*/  FFMA R20, R65.reuse, R31, R20 ;  /* 0x0000001f41147223 */ /* 0x040fe40000000014 */
[----:B------:R-:W-:Y:S02]  /*3ec0*/  FFMA R21, R65, R19, R124 ;  /* 0x0000001341157223 */ /* 0x000fe4000000007c */
[----:B------:R-:W-:Y:S02]  /*3ed0*/  FFMA R115, R119, R35, R48 ;  /* 0x0000002377737223 */ /* 0x000fe40000000030 */
[-C--:B-1----:R-:W-:Y:S02]  /*3ee0*/  FFMA R22, R59, R39.reuse, R22 ;  /* 0x000000273b167223 */ /* 0x082fe40000000016 */
[----:B------:R-:W-:-:S02]  /*3ef0*/  FFMA R57, R63, R39, R106 ;  /* 0x000000273f397223 */ /* 0x000fc4000000006a */
[-C--:B--2---:R-:W-:Y:S02]  /*3f00*/  FFMA R65, R71, R39.reuse, R98 ;  /* 0x0000002747417223 */ /* 0x084fe40000000062 */
[-C--:B------:R-:W-:Y:S02]  /*3f10*/  FFMA R73, R79, R39.reuse, R90 ;  /* 0x000000274f497223 */ /* 0x080fe4000000005a */
[-C--:B------:R-:W-:Y:S02]  /*3f20*/  FFMA R81, R87, R39.reuse, R82 ;  /* 0x0000002757517223 */ /* 0x080fe40000000052 */
[-C--:B---3--:R-:W-:Y:S02]  /*3f30*/  FFMA R89, R95, R39.reuse, R74 ;  /* 0x000000275f597223 */ /* 0x088fe4000000004a */
[-C--:B------:R-:W-:Y:S02]  /*3f40*/  FFMA R97, R103, R39.reuse, R66 ;  /* 0x0000002767617223 */ /* 0x080fe40000000042 */
[----:B------:R-:W-:-:S02]  /*3f50*/  FFMA R105, R111, R39, R58 ;  /* 0x000000276f697223 */ /* 0x000fc4000000003a */
[----:B------:R-:W-:Y:S02]  /*3f60*/  FFMA R109, R111, R31, R54 ;  /* 0x0000001f6f6d7223 */ /* 0x000fe40000000036 */
[-C--:B------:R-:W-:Y:S01]  /*3f70*/  FFMA R113, R119, R39.reuse, R50 ;  /* 0x0000002777717223 */ /* 0x080fe20000000032 */
[----:B------:R-:W-:Y:S01]  /*3f80*/  LDS R54, [R14.X4+0x700] ;  /* 0x000700000e367984 */ /* 0x000fe20000004800 */
[-C--:B----4-:R-:W-:Y:S02]  /*3f90*/  FFMA R121, R29, R39.reuse, R36 ;  /* 0x000000271d797223 */ /* 0x090fe40000000024 */
[----:B-----5:R-:W-:Y:S02]  /*3fa0*/  FFMA R48, R44, R39, R38 ;  /* 0x000000272c307223 */ /* 0x020fe40000000026 */
[-C--:B------:R-:W-:Y:S01]  /*3fb0*/  FFMA R100, R100, R18.reuse, R99 ;  /* 0x0000001264647223 */ /* 0x080fe20000000063 */
[----:B------:R-:W0:Y:S01]  /*3fc0*/  LDS.128 R36, [R15.X4+0x2c30] ;  /* 0x002c30000f247984 */ /* 0x000e220000004c00 */
[----:B------:R-:W-:-:S02]  /*3fd0*/  FFMA R92, R92, R18, R91 ;  /* 0x000000125c5c7223 */ /* 0x000fc4000000005b */
[-C--:B------:R-:W-:Y:S02]  /*3fe0*/  FFMA R76, R76, R18.reuse, R75 ;  /* 0x000000124c4c7223 */ /* 0x080fe4000000004b */
[-C--:B------:R-:W-:Y:S02]  /*3ff0*/  FFMA R68, R68, R18.reuse, R67 ;  /* 0x0000001244447223 */ /* 0x080fe40000000043 */
[----:B------:R-:W-:Y:S02]  /*4000*/  FFMA R18, R83, R18, R23 ;  /* 0x0000001253127223 */ /* 0x000fe40000000017 */
[-C--:B------:R-:W-:Y:S02]  /*4010*/  FFMA R107, R111, R35.reuse, R56 ;  /* 0x000000236f6b7223 */ /* 0x080fe40000000038 */
[C---:B------:R-:W-:Y:S01]  /*4020*/  FFMA R23, R59.reuse, R35, R122 ;  /* 0x000000233b177223 */ /* 0x040fe2000000007a */
[----:B------:R-:W-:Y:S01]  /*4030*/  LDS R56, [R14.X4+0x720] ;  /* 0x000720000e387984 */ /* 0x000fe20000004800 */
[----:B------:R-:W-:-:S02]  /*4040*/  FFMA R24, R59, R31, R24 ;  /* 0x0000001f3b187223 */ /* 0x000fc40000000018 */
[-C--:B------:R-:W-:Y:S02]  /*4050*/  FFMA R25, R59, R19.reuse, R120 ;  /* 0x000000133b197223 */ /* 0x080fe40000000078 */
[----:B------:R-:W-:Y:S02]  /*4060*/  FFMA R111, R111, R19, R52 ;  /* 0x000000136f6f7223 */ /* 0x000fe40000000034 */
[----:B------:R-:W-:Y:S02]  /*4070*/  FFMA R117, R119, R31, R42 ;  /* 0x0000001f77757223 */ /* 0x000fe4000000002a */
[C---:B------:R-:W-:Y:S02]  /*4080*/  FFMA R59, R63.reuse, R35, R104 ;  /* 0x000000233f3b7223 */ /* 0x040fe40000000068 */
        /* <DEDUP_REMOVED lines=16> */
[----:B------:R-:W-:Y:S02]  /*4190*/  FFMA R119, R119, R19, R40 ;  /* 0x0000001377777223 */ /* 0x000fe40000000028 */
[C---:B------:R-:W-:Y:S01]  /*41a0*/  FFMA R123, R29.reuse, R35, R32 ;  /* 0x000000231d7b7223 */ /* 0x040fe20000000020 */
[----:B------:R-:W1:Y:S01]  /*41b0*/  LDS.128 R40, [R15.X4+0x2c70] ;  /* 0x002c70000f287984 */ /* 0x000e620000004c00 */
[C---:B------:R-:W-:Y:S02]  /*41c0*/  FFMA R125, R29.reuse, R31, R28 ;  /* 0x0000001f1d7d7223 */ /* 0x040fe4000000001c */
[----:B------:R-:W-:-:S02]  /*41d0*/  FFMA R46, R29, R19, R46 ;  /* 0x000000131d2e7223 */ /* 0x000fc4000000002e */
[C---:B------:R-:W-:Y:S02]  /*41e0*/  FFMA R50, R44.reuse, R35, R34 ;  /* 0x000000232c327223 */ /* 0x040fe40000000022 */
[----:B------:R-:W-:Y:S01]  /*41f0*/  FFMA R52, R44, R31, R30 ;  /* 0x0000001f2c347223 */ /* 0x000fe2000000001e */
[----:B------:R-:W2:Y:S04]  /*4200*/  LDS.128 R32, [R15.X4+0x1c30] ;  /* 0x001c30000f207984 */ /* 0x000ea80000004c00 */
[----:B------:R-:W3:Y:S04]  /*4210*/  LDS.128 R28, [R15.X4+0x1c70] ;  /* 0x001c70000f1c7984 */ /* 0x000ee80000004c00 */
[----:B------:R-:W4:Y:S01]  /*4220*/  LDS R15, [R14.X4+0x840] ;  /* 0x000840000e0f7984 */ /* 0x000f220000004800 */
[----:B------:R-:W-:-:S02]  /*4230*/  FFMA R63, R63, R19, R100 ;  /* 0x000000133f3f7223 */ /* 0x000fc40000000064 */
[-C--:B------:R-:W-:Y:S02]  /*4240*/  FFMA R71, R71, R19.reuse, R92 ;  /* 0x0000001347477223 */ /* 0x080fe4000000005c */
[-C--:B------:R-:W-:Y:S02]  /*4250*/  FFMA R79, R79, R19.reuse, R84 ;  /* 0x000000134f4f7223 */ /* 0x080fe40000000054 */
[-C--:B------:R-:W-:Y:S02]  /*4260*/  FFMA R87, R87, R19.reuse, R76 ;  /* 0x0000001357577223 */ /* 0x080fe4000000004c */
[-C--:B------:R-:W-:Y:S02]  /*4270*/  FFMA R95, R95, R19.reuse, R68 ;  /* 0x000000135f5f7223 */ /* 0x080fe40000000044 */
[-C--:B------:R-:W-:Y:S02]  /*4280*/  FFMA R103, R103, R19.reuse, R60 ;  /* 0x0000001367677223 */ /* 0x080fe4000000003c */
[----:B------:R-:W-:-:S02]  /*4290*/  FFMA R19, R44, R19, R18 ;  /* 0x000000132c137223 */ /* 0x000fc40000000012 */
[C---:B0-----:R-:W-:Y:S02]  /*42a0*/  FFMA R18, R54.reuse, R36, R17 ;  /* 0x0000002436127223 */ /* 0x041fe40000000011 */
[----:B------:R-:W0:Y:S01]  /*42b0*/  LDS R17, [R14.X4+0x740] ;  /* 0x000740000e117984 */ /* 0x000e220000004800 */
[----:B-1----:R-:W-:-:S03]  /*42c0*/  FFMA R44, R54, R40, R21 ;  /* 0x00000028362c7223 */ /* 0x002fc60000000015 */
[----:B------:R-:W-:Y:S01]  /*42d0*/  LDS R21, [R14.X4+0x8a0] ;  /* 0x0008a0000e157984 */ /* 0x000fe20000004800 */
[----:B--2---:R-:W-:Y:S02]  /*42e0*/  FFMA R16, R32, R54, R16 ;  /* 0x0000003620107223 */ /* 0x004fe40000000010 */
[----:B---3--:R-:W-:Y:S02]  /*42f0*/  FFMA R20, R54, R28, R20 ;  /* 0x0000001c36147223 */ /* 0x008fe40000000014 */
[----:B------:R-:W-:Y:S02]  /*4300*/  FFMA R54, R36, R56, R23 ;  /* 0x0000003824367223 */ /* 0x000fe40000000017 */
[-C--:B----4-:R-:W-:Y:S01]  /*4310*/  FFMA R120, R32, R15.reuse, R105 ;  /* 0x0000000f20787223 */ /* 0x090fe20000000069 */
[----:B------:R-:W-:Y:S01]  /*4320*/  LDS R23, [R14.X4+0x8c0] ;  /* 0x0008c0000e177984 */ /* 0x000fe20000004800 */
[----:B------:R-:W-:Y:S02]  /*4330*/  FFMA R122, R36, R15, R107 ;  /* 0x0000000f247a7223 */ /* 0x000fe4000000006b */
[----:B------:R-:W-:-:S02]  /*4340*/  FFMA R124, R15, R28, R109 ;  /* 0x0000001c0f7c7223 */ /* 0x000fc4000000006d */
[----:B------:R-:W-:Y:S01]  /*4350*/  FFMA R111, R15, R40, R111 ;  /* 0x000000280f6f7223 */ /* 0x000fe2000000006f */
[----:B------:R-:W-:Y:S01]  /*4360*/  LDS R109, [R14.X4+0x9e0] ;  /* 0x0009e0000e6d7984 */ /* 0x000fe20000004800 */
[----:B------:R-:W-:-:S03]  /*4370*/  FFMA R68, R70, R28, R53 ;  /* 0x0000001c46447223 */ /* 0x000fc60000000035 */
[----:B------:R-:W1:Y:S04]  /*4380*/  LDS R15, [R14.X4+0x880] ;  /* 0x000880000e0f7984 */ /* 0x000e680000004800 */
[----:B------:R-:W2:Y:S01]  /*4390*/  LDS R53, [R14.X4+0x900] ;  /* 0x000900000e357984 */ /* 0x000ea20000004800 */
[-C--:B0-----:R-:W-:Y:S02]  /*43a0*/  FFMA R26, R32, R17.reuse, R26 ;  /* 0x00000011201a7223 */ /* 0x081fe4000000001a */
[----:B------:R-:W-:Y:S02]  /*43b0*/  FFMA R58, R36, R17, R27 ;  /* 0x00000011243a7223 */ /* 0x000fe4000000001b */
[C---:B------:R-:W-:Y:S02]  /*43c0*/  FFMA R60, R17.reuse, R28, R45 ;  /* 0x0000001c113c7223 */ /* 0x040fe4000000002d */
[----:B------:R-:W-:Y:S01]  /*43d0*/  FFMA R62, R17, R40, R47 ;  /* 0x00000028113e7223 */ /* 0x000fe2000000002f */
[----:B------:R-:W-:Y:S04]  /*43e0*/  LDS R45, [R14.X4+0x8e0] ;  /* 0x0008e0000e2d7984 */ /* 0x000fe80000004800 */
[----:B------:R-:W0:Y:S01]  /*43f0*/  LDS R17, [R14.X4+0x860] ;  /* 0x000860000e117984 */ /* 0x000e220000004800 */
[----:B------:R-:W-:-:S02]  /*4400*/  FFMA R116, R118, R28, R101 ;  /* 0x0000001c76747223 */ /* 0x000fc40000000065 */
[-C--:B------:R-:W-:Y:S01]  /*4410*/  FFMA R76, R78, R28.reuse, R61 ;  /* 0x0000001c4e4c7223 */ /* 0x080fe2000000003d */
[----:B------:R-:W3:Y:S01]  /*4420*/  LDS R101, [R14.X4+0x9c0] ;  /* 0x0009c0000e657984 */ /* 0x000ee20000004800 */
[-C--:B------:R-:W-:Y:S02]  /*4430*/  FFMA R84, R86, R28.reuse, R69 ;  /* 0x0000001c56547223 */ /* 0x080fe40000000045 */
[-C--:B------:R-:W-:Y:S01]  /*4440*/  FFMA R92, R94, R28.reuse, R77 ;  /* 0x0000001c5e5c7223 */ /* 0x080fe2000000004d */
[----:B------:R-:W-:Y:S01]  /*4450*/  LDS R61, [R14.X4+0x920] ;  /* 0x000920000e3d7984 */ /* 0x000fe20000004800 */
[----:B------:R-:W-:-:S03]  /*4460*/  FFMA R100, R102, R28, R85 ;  /* 0x0000001c66647223 */ /* 0x000fc60000000055 */
[----:B------:R-:W-:Y:S04]  /*4470*/  LDS R69, [R14.X4+0x940] ;  /* 0x000940000e457984 */ /* 0x000fe80000004800 */
[----:B------:R-:W-:Y:S04]  /*4480*/  LDS R77, [R14.X4+0x960] ;  /* 0x000960000e4d7984 */ /* 0x000fe80000004800 */
[----:B------:R-:W-:Y:S01]  /*4490*/  LDS R85, [R14.X4+0x980] ;  /* 0x000980000e557984 */ /* 0x000fe20000004800 */
[-C--:B-1----:R-:W-:Y:S02]  /*44a0*/  FFMA R121, R32, R15.reuse, R121 ;  /* 0x0000000f20797223 */ /* 0x082fe40000000079 */
[----:B------:R-:W-:-:S02]  /*44b0*/  FFMA R123, R36, R15, R123 ;  /* 0x0000000f247b7223 */ /* 0x000fc4000000007b */
[C---:B------:R-:W-:Y:S02]  /*44c0*/  FFMA R125, R15.reuse, R28, R125 ;  /* 0x0000001c0f7d7223 */ /* 0x040fe4000000007d */
[----:B------:R-:W-:Y:S02]  /*44d0*/  FFMA R46, R15, R40, R46 ;  /* 0x000000280f2e7223 */ /* 0x000fe4000000002e */
[-C--:B------:R-:W-:Y:S02]  /*44e0*/  FFMA R15, R23, R33.reuse, R16 ;  /* 0x00000021170f7223 */ /* 0x080fe40000000010 */
[----:B--2---:R-:W-:Y:S01]  /*44f0*/  FFMA R47, R53, R33, R26 ;  /* 0x00000021352f7223 */ /* 0x004fe2000000001a */
[----:B------:R-:W1:Y:S04]  /*4500*/  LDS R16, [R14.X4+0xa00] ;  /* 0x000a00000e107984 */ /* 0x000e680000004800 */
[----:B------:R-:W2:Y:S01]  /*4510*/  LDS R26, [R14.X4+0xa80] ;  /* 0x000a80000e1a7984 */ /* 0x000ea20000004800 */
        /* <DEDUP_REMOVED lines=14> */
[----:B------:R-:W-:Y:S02]  /*4600*/  FFMA R108, R110, R28, R93 ;  /* 0x0000001c6e6c7223 */ /* 0x000fe4000000005d */
[-C--:B------:R-:W-:Y:S01]  /*4610*/  FFMA R112, R32, R118.reuse, R97 ;  /* 0x0000007620707223 */ /* 0x080fe20000000061 */
[----:B------:R-:W4:Y:S01]  /*4620*/  LDS R93, [R14.X4+0x9a0] ;  /* 0x0009a0000e5d7984 */ /* 0x000f220000004800 */
        /* <DEDUP_REMOVED lines=10> */
[-C--:B------:R-:W-:Y:S02]  /*46d0*/  FFMA R113, R32, R17.reuse, R113 ;  /* 0x0000001120717223 */ /* 0x080fe40000000071 */
[----:B------:R-:W-:Y:S02]  /*46e0*/  FFMA R115, R36, R17, R115 ;  /* 0x0000001124737223 */ /* 0x000fe40000000073 */
[----:B------:R-:W-:Y:S02]  /*46f0*/  FFMA R117, R17, R28, R117 ;  /* 0x0000001c11757223 */ /* 0x000fe40000000075 */
[-C--:B------:R-:W-:Y:S02]  /*4700*/  FFMA R48, R32, R21.reuse, R48 ;  /* 0x0000001520307223 */ /* 0x080fe40000000030 */
[----:B------:R-:W-:-:S02]  /*4710*/  FFMA R50, R36, R21, R50 ;  /* 0x0000001524327223 */ /* 0x000fc40000000032 */
[C---:B------:R-:W-:Y:S02]  /*4720*/  FFMA R52, R21.reuse, R28, R52 ;  /* 0x0000001c15347223 */ /* 0x040fe40000000034 */
[----:B------:R-:W-:Y:S01]  /*4730*/  FFMA R40, R21, R40, R19 ;  /* 0x0000002815287223 */ /* 0x000fe20000000013 */
[----:B------:R-:W-:Y:S01]  /*4740*/  LDS R28, [R14.X4+0xaa0] ;  /* 0x000aa0000e1c7984 */ /* 0x000fe20000004800 */
[C---:B------:R-:W-:Y:S02]  /*4750*/  FFMA R17, R23.reuse, R37, R18 ;  /* 0x0000002517117223 */ /* 0x040fe40000000012 */
[C---:B------:R-:W-:Y:S01]  /*4760*/  FFMA R19, R23.reuse, R29, R20 ;  /* 0x0000001d17137223 */ /* 0x040fe20000000014 */
[----:B------:R-:W0:Y:S01]  /*4770*/  LDS R18, [R14.X4+0xa20] ;  /* 0x000a20000e127984 */ /* 0x000e220000004800 */
[----:B------:R-:W-:Y:S02]  /*4780*/  FFMA R21, R23, R41, R44 ;  /* 0x0000002917157223 */ /* 0x000fe4000000002c */
[C---:B------:R-:W-:Y:S01]  /*4790*/  FFMA R23, R45.reuse, R33, R22 ;  /* 0x000000212d177223 */ /* 0x040fe20000000016 */
[----:B------:R-:W5:Y:S01]  /*47a0*/  LDS R20, [R14.X4+0xa40] ;  /* 0x000a40000e147984 */ /* 0x000f620000004800 */
[----:B------:R-:W-:-:S03]  /*47b0*/  FFMA R27, R45, R29, R24 ;  /* 0x0000001d2d1b7223 */ /* 0x000fc60000000018 */
[----:B------:R-:W0:Y:S01]  /*47c0*/  LDS R22, [R14.X4+0xa60] ;  /* 0x000a60000e167984 */ /* 0x000e220000004800 */
[----:B---3--:R-:W-:Y:S02]  /*47d0*/  FFMA R99, R101, R29, R108 ;  /* 0x0000001d65637223 */ /* 0x008fe4000000006c */
[C---:B------:R-:W-:Y:S01]  /*47e0*/  FFMA R103, R109.reuse, R33, R112 ;  /* 0x000000216d677223 */ /* 0x040fe20000000070 */
[----:B------:R-:W-:Y:S01]  /*47f0*/  LDS R44, [R14.X4+0xae0] ;  /* 0x000ae0000e2c7984 */ /* 0x000fe20000004800 */
[C---:B------:R-:W-:Y:S02]  /*4800*/  FFMA R105, R109.reuse, R37, R114 ;  /* 0x000000256d697223 */ /* 0x040fe40000000072 */
[----:B------:R-:W-:Y:S01]  /*4810*/  FFMA R107, R109, R29, R116 ;  /* 0x0000001d6d6b7223 */ /* 0x000fe20000000074 */
[----:B------:R-:W-:Y:S01]  /*4820*/  LDS R114, [R14.X4+0xbe0] ;  /* 0x000be0000e727984 */ /* 0x000fe20000004800 */
[C---:B-1----:R-:W-:Y:S02]  /*4830*/  FFMA R120, R16.reuse, R33, R120 ;  /* 0x0000002110787223 */ /* 0x042fe40000000078 */
[----:B------:R-:W-:-:S02]  /*4840*/  FFMA R122, R16, R37, R122 ;  /* 0x00000025107a7223 */ /* 0x000fc4000000007a */
[C---:B------:R-:W-:Y:S02]  /*4850*/  FFMA R124, R16.reuse, R29, R124 ;  /* 0x0000001d107c7223 */ /* 0x040fe4000000007c */
[----:B------:R-:W-:Y:S02]  /*4860*/  FFMA R111, R16, R41, R111 ;  /* 0x00000029106f7223 */ /* 0x000fe4000000006f */
[----:B--2---:R-:W-:Y:S02]  /*4870*/  FFMA R24, R26, R34, R15 ;  /* 0x000000221a187223 */ /* 0x004fe4000000000f */
[----:B------:R-:W-:Y:S01]  /*4880*/  FFMA R25, R45, R37, R54 ;  /* 0x000000252d197223 */ /* 0x000fe20000000036 */
[----:B------:R-:W1:Y:S01]  /*4890*/  LDS R15, [R14.X4+0xbc0] ;  /* 0x000bc0000e0f7984 */ /* 0x000e620000004800 */
        /* <DEDUP_REMOVED lines=8> */
[----:B------:R-:W-:Y:S01]  /*4920*/  LDS R68, [R14.X4+0xb40] ;  /* 0x000b40000e447984 */ /* 0x000fe20000004800 */
[----:B------:R-:W-:Y:S02]  /*4930*/  FFMA R109, R109, R41, R118 ;  /* 0x000000296d6d7223 */ /* 0x000fe40000000076 */
[C---:B------:R-:W-:Y:S01]  /*4940*/  FFMA R108, R26.reuse, R38, R17 ;  /* 0x000000261a6c7223 */ /* 0x040fe20000000011 */
[----:B------:R-:W2:Y:S01]  /*4950*/  LDS R118, [R14.X4+0xac0] ;  /* 0x000ac0000e767984 */ /* 0x000ea20000004800 */
[----:B------:R-:W-:-:S02]  /*4960*/  FFMA R16, R26, R42, R21 ;  /* 0x0000002a1a107223 */ /* 0x000fc40000000015 */
[----:B------:R-:W-:Y:S01]  /*4970*/  FFMA R106, R26, R30, R19 ;  /* 0x0000001e1a6a7223 */ /* 0x000fe20000000013 */
[----:B------:R-:W3:Y:S04]  /*4980*/  LDS R76, [R14.X4+0xb60] ;  /* 0x000b60000e4c7984 */ /* 0x000ee80000004800 */
[----:B------:R-:W1:Y:S04]  /*4990*/  LDS R84, [R14.X4+0xb80] ;  /* 0x000b80000e547984 */ /* 0x000e680000004800 */
[----:B------:R-:W1:Y:S04]  /*49a0*/  LDS R92, [R14.X4+0xba0] ;  /* 0x000ba0000e5c7984 */ /* 0x000e680000004800 */
[----:B------:R-:W1:Y:S04]  /*49b0*/  LDS R17, [R14.X4+0xc00] ;  /* 0x000c00000e117984 */ /* 0x000e680000004800 */
[----:B------:R-:W1:Y:S04]  /*49c0*/  LDS R21, [R14.X4+0xc40] ;  /* 0x000c40000e157984 */ /* 0x000e680000004800 */
[----:B------:R-:W1:Y:S01]  /*49d0*/  LDS R19, [R14.X4+0xc20] ;  /* 0x000c20000e137984 */ /* 0x000e620000004800 */
[----:B------:R-:W-:-:S02]  /*49e0*/  FFMA R45, R45, R41, R56 ;  /* 0x000000292d2d7223 */ /* 0x000fc40000000038 */
[-C--:B------:R-:W-:Y:S02]  /*49f0*/  FFMA R49, R53, R37.reuse, R58 ;  /* 0x0000002535317223 */ /* 0x080fe4000000003a */
[-C--:B------:R-:W-:Y:S02]  /*4a00*/  FFMA R57, R61, R37.reuse, R66 ;  /* 0x000000253d397223 */ /* 0x080fe40000000042 */
[-C--:B------:R-:W-:Y:S02]  /*4a10*/  FFMA R65, R69, R37.reuse, R74 ;  /* 0x0000002545417223 */ /* 0x080fe4000000004a */
[-C--:B------:R-:W-:Y:S02]  /*4a20*/  FFMA R73, R77, R37.reuse, R82 ;  /* 0x000000254d497223 */ /* 0x080fe40000000052 */
[-C--:B------:R-:W-:Y:S02]  /*4a30*/  FFMA R81, R85, R37.reuse, R90 ;  /* 0x0000002555517223 */ /* 0x080fe4000000005a */
[----:B----4-:R-:W-:-:S02]  /*4a40*/  FFMA R89, R93, R37, R98 ;  /* 0x000000255d597223 */ /* 0x010fc40000000062 */
[-C--:B------:R-:W-:Y:S02]  /*4a50*/  FFMA R91, R93, R29.reuse, R100 ;  /* 0x0000001d5d5b7223 */ /* 0x080fe40000000064 */
[-C--:B0-----:R-:W-:Y:S02]  /*4a60*/  FFMA R117, R18, R29.reuse, R117 ;  /* 0x0000001d12757223 */ /* 0x081fe40000000075 */
[-C--:B-----5:R-:W-:Y:S02]  /*4a70*/  FFMA R125, R20, R29.reuse, R125 ;  /* 0x0000001d147d7223 */ /* 0x0a0fe4000000007d */
[----:B------:R-:W-:Y:S02]  /*4a80*/  FFMA R29, R22, R29, R52 ;  /* 0x0000001d161d7223 */ /* 0x000fe40000000034 */
[-C--:B------:R-:W-:Y:S02]  /*4a90*/  FFMA R79, R85, R33.reuse, R88 ;  /* 0x00000021554f7223 */ /* 0x080fe40000000058 */
[----:B------:R-:W-:-:S02]  /*4aa0*/  FFMA R55, R61, R33, R64 ;  /* 0x000000213d377223 */ /* 0x000fc40000000040 */
[-C--:B------:R-:W-:Y:S02]  /*4ab0*/  FFMA R63, R69, R33.reuse, R72 ;  /* 0x00000021453f7223 */ /* 0x080fe40000000048 */
[----:B------:R-:W-:Y:S02]  /*4ac0*/  FFMA R71, R77, R33, R80 ;  /* 0x000000214d477223 */ /* 0x000fe40000000050 */
[----:B------:R-:W-:Y:S02]  /*4ad0*/  FFMA R85, R85, R41, R94 ;  /* 0x0000002955557223 */ /* 0x000fe4000000005e */
[-C--:B------:R-:W-:Y:S02]  /*4ae0*/  FFMA R87, R93, R33.reuse, R96 ;  /* 0x000000215d577223 */ /* 0x080fe40000000060 */
[-C--:B------:R-:W-:Y:S02]  /*4af0*/  FFMA R95, R101, R33.reuse, R104 ;  /* 0x00000021655f7223 */ /* 0x080fe40000000068 */
[----:B------:R-:W-:-:S02]  /*4b00*/  FFMA R113, R18, R33, R113 ;  /* 0x0000002112717223 */ /* 0x000fc40000000071 */
[C---:B------:R-:W-:Y:S02]  /*4b10*/  FFMA R115, R18.reuse, R37, R115 ;  /* 0x0000002512737223 */ /* 0x040fe40000000073 */
[----:B------:R-:W-:Y:S02]  /*4b20*/  FFMA R119, R18, R41, R119 ;  /* 0x0000002912777223 */ /* 0x000fe40000000077 */
[C---:B------:R-:W-:Y:S02]  /*4b30*/  FFMA R121, R20.reuse, R33, R121 ;  /* 0x0000002114797223 */ /* 0x040fe40000000079 */
[C---:B------:R-:W-:Y:S02]  /*4b40*/  FFMA R123, R20.reuse, R37, R123 ;  /* 0x00000025147b7223 */ /* 0x040fe4000000007b */
[-C--:B------:R-:W-:Y:S02]  /*4b50*/  FFMA R46, R20, R41.reuse, R46 ;  /* 0x00000029142e7223 */ /* 0x080fe4000000002e */
[----:B------:R-:W-:-:S02]  /*4b60*/  FFMA R101, R101, R41, R110 ;  /* 0x0000002965657223 */ /* 0x000fc4000000006e */
[C---:B------:R-:W-:Y:S02]  /*4b70*/  FFMA R33, R22.reuse, R33, R48 ;  /* 0x0000002116217223 */ /* 0x040fe40000000030 */
[----:B------:R-:W-:Y:S02]  /*4b80*/  FFMA R37, R22, R37, R50 ;  /* 0x0000002516257223 */ /* 0x000fe40000000032 */
[C---:B------:R-:W-:Y:S02]  /*4b90*/  FFMA R112, R28.reuse, R34, R23 ;  /* 0x000000221c707223 */ /* 0x040fe40000000017 */
[C---:B------:R-:W-:Y:S01]  /*4ba0*/  FFMA R25, R28.reuse, R38, R25 ;  /* 0x000000261c197223 */ /* 0x040fe20000000019 */
[----:B------:R-:W0:Y:S01]  /*4bb0*/  LDS R23, [R14.X4+0xc60] ;  /* 0x000c60000e177984 */ /* 0x000e220000004800 */
[C---:B------:R-:W-:Y:S02]  /*4bc0*/  FFMA R18, R28.reuse, R30, R27 ;  /* 0x0000001e1c127223 */ /* 0x040fe4000000001b */
[----:B------:R-:W-:Y:S01]  /*4bd0*/  FFMA R20, R28, R42, R45 ;  /* 0x0000002a1c147223 */ /* 0x000fe2000000002d */
[----:B------:R-:W4:Y:S01]  /*4be0*/  LDS R27, [R14.X4+0xc80] ;  /* 0x000c80000e1b7984 */ /* 0x000f220000004800 */
[----:B-1----:R-:W-:-:S02]  /*4bf0*/  FFMA R94, R15, R34, R120 ;  /* 0x000000220f5e7223 */ /* 0x002fc40000000078 */
[C---:B------:R-:W-:Y:S02]  /*4c00*/  FFMA R96, R15.reuse, R38, R122 ;  /* 0x000000260f607223 */ /* 0x040fe4000000007a */
[C---:B------:R-:W-:Y:S02]  /*4c10*/  FFMA R98, R15.reuse, R30, R124 ;  /* 0x0000001e0f627223 */ /* 0x040fe4000000007c */
[----:B------:R-:W-:Y:S02]  /*4c20*/  FFMA R100, R15, R42, R111 ;  /* 0x0000002a0f647223 */ /* 0x000fe4000000006f */
[C---:B--2---:R-:W-:Y:S01]  /*4c30*/  FFMA R26, R118.reuse, R38, R49 ;  /* 0x00000026761a7223 */ /* 0x044fe20000000031 */
[----:B------:R-:W1:Y:S01]  /*4c40*/  LDS R111, [R14.X4+0xca0] ;  /* 0x000ca0000e6f7984 */ /* 0x000e620000004800 */
        /* <DEDUP_REMOVED lines=13> */
[C---:B---3--:R-:W-:Y:S01]  /*4d20*/  FFMA R72, R76.reuse, R38, R89 ;  /* 0x000000264c487223 */ /* 0x048fe20000000059 */
        /* <DEDUP_REMOVED lines=8> */
[-C--:B------:R-:W-:Y:S01]  /*4db0*/  FFMA R110, R114, R30.reuse, R117 ;  /* 0x0000001e726e7223 */ /* 0x080fe20000000075 */
[----:B------:R-:W2:Y:S01]  /*4dc0*/  LDS R105, [R14.X4+0xcc0] ;  /* 0x000cc0000e697984 */ /* 0x000ea20000004800 */
[-C--:B------:R-:W-:Y:S02]  /*4dd0*/  FFMA R15, R17, R30.reuse, R125 ;  /* 0x0000001e110f7223 */ /* 0x080fe4000000007d */
[----:B------:R-:W-:Y:S02]  /*4de0*/  FFMA R124, R21, R43, R16 ;  /* 0x0000002b157c7223 */ /* 0x000fe40000000010 */
[----:B------:R-:W-:Y:S01]  /*4df0*/  FFMA R30, R19, R30, R29 ;  /* 0x0000001e131e7223 */ /* 0x000fe2000000001d */
[----:B------:R-:W3:Y:S04]  /*4e00*/  LDS R16, [R14.X4+0xdc0] ;  /* 0x000dc0000e107984 */ /* 0x000ee80000004800 */
[----:B------:R-:W5:Y:S01]  /*4e10*/  LDS R29, [R14.X4+0xde0] ;  /* 0x000de0000e1d7984 */ /* 0x000f620000004800 */
[----:B------:R-:W-:Y:S01]  /*4e20*/  IADD3 R13, R13, 0x1, RZ ;  /* 0x000000010d0d7810 */ /* 0x000fe20007ffe0ff */
[----:B------:R-:W-:-:S03]  /*4e30*/  FFMA R61, R61, R41, R70 ;  /* 0x000000293d3d7223 */ /* 0x000fc60000000046 */
[----:B------:R-:W-:Y:S01]  /*4e40*/  ISETP.GE.U32.AND P0, PT, R13, 0x8, PT ;  /* 0x000000080d00780c */ /* 0x000fe20003f06070 */
[-C--:B------:R-:W-:Y:S02]  /*4e50*/  FFMA R69, R69, R41.reuse, R78 ;  /* 0x0000002945457223 */ /* 0x080fe4000000004e */
[-C--:B------:R-:W-:Y:S02]  /*4e60*/  FFMA R53, R53, R41.reuse, R62 ;  /* 0x0000002935357223 */ /* 0x080fe4000000003e */
[-C--:B------:R-:W-:Y:S02]  /*4e70*/  FFMA R77, R77, R41.reuse, R86 ;  /* 0x000000294d4d7223 */ /* 0x080fe40000000056 */
[-C--:B------:R-:W-:Y:S02]  /*4e80*/  FFMA R93, R93, R41.reuse, R102 ;  /* 0x000000295d5d7223 */ /* 0x080fe40000000066 */
[----:B------:R-:W-:Y:S02]  /*4e90*/  FFMA R41, R22, R41, R40 ;  /* 0x0000002916297223 */ /* 0x000fe40000000028 */
[----:B------:R-:W-:-:S02]  /*4ea0*/  FFMA R116, R44, R34, R55 ;  /* 0x000000222c747223 */ /* 0x000fc40000000037 */
[----:B------:R-:W-:Y:S02]  /*4eb0*/  FFMA R40, R44, R42, R61 ;  /* 0x0000002a2c287223 */ /* 0x000fe4000000003d */
[-C--:B------:R-:W-:Y:S02]  /*4ec0*/  FFMA R22, R118, R34.reuse, R47 ;  /* 0x0000002276167223 */ /* 0x080fe4000000002f */
[C---:B------:R-:W-:Y:S02]  /*4ed0*/  FFMA R44, R54.reuse, R34, R63 ;  /* 0x00000022362c7223 */ /* 0x040fe4000000003f */
[----:B------:R-:W-:Y:S02]  /*4ee0*/  FFMA R52, R54, R42, R69 ;  /* 0x0000002a36347223 */ /* 0x000fe40000000045 */
[-C--:B------:R-:W-:Y:S02]  /*4ef0*/  FFMA R54, R60, R34.reuse, R71 ;  /* 0x000000223c367223 */ /* 0x080fe40000000047 */
[----:B------:R-:W-:-:S02]  /*4f00*/  FFMA R62, R68, R34, R79 ;  /* 0x00000022443e7223 */ /* 0x000fc4000000004f */
[-C--:B------:R-:W-:Y:S02]  /*4f10*/  FFMA R70, R76, R34.reuse, R87 ;  /* 0x000000224c467223 */ /* 0x080fe40000000057 */
[-C--:B------:R-:W-:Y:S02]  /*4f20*/  FFMA R78, R84, R34.reuse, R95 ;  /* 0x00000022544e7223 */ /* 0x080fe4000000005f */
[-C--:B------:R-:W-:Y:S02]  /*4f30*/  FFMA R86, R92, R34.reuse, R103 ;  /* 0x000000225c567223 */ /* 0x080fe40000000067 */
[C---:B------:R-:W-:Y:S02]  /*4f40*/  FFMA R102, R114.reuse, R34, R113 ;  /* 0x0000002272667223 */ /* 0x040fe40000000071 */
[----:B------:R-:W-:Y:S02]  /*4f50*/  FFMA R104, R114, R38, R115 ;  /* 0x0000002672687223 */ /* 0x000fe40000000073 */
[----:B------:R-:W-:-:S02]  /*4f60*/  FFMA R47, R17, R34, R121 ;  /* 0x00000022112f7223 */ /* 0x000fc40000000079 */
[----:B------:R-:W-:Y:S02]  /*4f70*/  FFMA R45, R17, R38, R123 ;  /* 0x00000026112d7223 */ /* 0x000fe4000000007b */
[-C--:B------:R-:W-:Y:S02]  /*4f80*/  FFMA R118, R118, R42.reuse, R53 ;  /* 0x0000002a76767223 */ /* 0x080fe40000000035 */
[-C--:B------:R-:W-:Y:S02]  /*4f90*/  FFMA R60, R60, R42.reuse, R77 ;  /* 0x0000002a3c3c7223 */ /* 0x080fe4000000004d */
[-C--:B------:R-:W-:Y:S02]  /*4fa0*/  FFMA R68, R68, R42.reuse, R85 ;  /* 0x0000002a44447223 */ /* 0x080fe40000000055 */
[-C--:B------:R-:W-:Y:S02]  /*4fb0*/  FFMA R76, R76, R42.reuse, R93 ;  /* 0x0000002a4c4c7223 */ /* 0x080fe4000000005d */
[----:B------:R-:W-:-:S02]  /*4fc0*/  FFMA R84, R84, R42, R101 ;  /* 0x0000002a54547223 */ /* 0x000fc40000000065 */
[-C--:B------:R-:W-:Y:S02]  /*4fd0*/  FFMA R92, R92, R42.reuse, R109 ;  /* 0x0000002a5c5c7223 */ /* 0x080fe4000000006d */
[-C--:B------:R-:W-:Y:S02]  /*4fe0*/  FFMA R114, R114, R42.reuse, R119 ;  /* 0x0000002a72727223 */ /* 0x080fe40000000077 */
[----:B------:R-:W-:Y:S02]  /*4ff0*/  FFMA R46, R17, R42, R46 ;  /* 0x0000002a112e7223 */ /* 0x000fe4000000002e */
[C---:B------:R-:W-:Y:S02]  /*5000*/  FFMA R34, R19.reuse, R34, R33 ;  /* 0x0000002213227223 */ /* 0x040fe40000000021 */
[C---:B------:R-:W-:Y:S02]  /*5010*/  FFMA R38, R19.reuse, R38, R37 ;  /* 0x0000002613267223 */ /* 0x040fe40000000025 */
[----:B------:R-:W-:-:S02]  /*5020*/  FFMA R42, R19, R42, R41 ;  /* 0x0000002a132a7223 */ /* 0x000fc40000000029 */
[C---:B------:R-:W-:Y:S02]  /*5030*/  FFMA R24, R21.reuse, R35, R24 ;  /* 0x0000002315187223 */ /* 0x040fe40000000018 */
[----:B------:R-:W-:Y:S02]  /*5040*/  FFMA R106, R21, R31, R106 ;  /* 0x0000001f156a7223 */ /* 0x000fe4000000006a */
[C---:B0-----:R-:W-:Y:S02]  /*5050*/  FFMA R112, R23.reuse, R35, R112 ;  /* 0x0000002317707223 */ /* 0x041fe40000000070 */
[C---:B------:R-:W-:Y:S02]  /*5060*/  FFMA R125, R23.reuse, R39, R25 ;  /* 0x00000027177d7223 */ /* 0x040fe40000000019 */
[----:B------:R-:W-:Y:S02]  /*5070*/  FFMA R123, R23, R31, R18 ;  /* 0x0000001f177b7223 */ /* 0x000fe40000000012 */
[----:B----4-:R-:W-:-:S02]  /*5080*/  FFMA R119, R27, R35, R22 ;  /* 0x000000231b777223 */ /* 0x010fc40000000016 */
[----:B------:R-:W-:Y:S02]  /*5090*/  FFMA R120, R27, R31, R28 ;  /* 0x0000001f1b787223 */ /* 0x000fe4000000001c */
[C---:B-1----:R-:W-:Y:S02]  /*50a0*/  FFMA R116, R111.reuse, R35, R116 ;  /* 0x000000236f747223 */ /* 0x042fe40000000074 */
[----:B------:R-:W-:Y:S02]  /*50b0*/  FFMA R115, R111, R31, R36 ;  /* 0x0000001f6f737223 */ /* 0x000fe40000000024 */
[C---:B--2---:R-:W-:Y:S02]  /*50c0*/  FFMA R113, R105.reuse, R35, R44 ;  /* 0x0000002369717223 */ /* 0x044fe4000000002c */
[----:B------:R-:W-:Y:S02]  /*50d0*/  FFMA R107, R105, R31, R50 ;  /* 0x0000001f696b7223 */ /* 0x000fe40000000032 */
[----:B------:R-:W-:-:S02]  /*50e0*/  FFMA R103, R97, R35, R54 ;  /* 0x0000002361677223 */ /* 0x000fc40000000036 */
[----:B------:R-:W-:Y:S02]  /*50f0*/  FFMA R99, R97, R31, R58 ;  /* 0x0000001f61637223 */ /* 0x000fe4000000003a */
[C---:B------:R-:W-:Y:S02]  /*5100*/  FFMA R95, R89.reuse, R35, R62 ;  /* 0x00000023595f7223 */ /* 0x040fe4000000003e */
[----:B------:R-:W-:Y:S02]  /*5110*/  FFMA R91, R89, R31, R66 ;  /* 0x0000001f595b7223 */ /* 0x000fe40000000042 */
[C---:B------:R-:W-:Y:S02]  /*5120*/  FFMA R87, R81.reuse, R35, R70 ;  /* 0x0000002351577223 */ /* 0x040fe40000000046 */
        /* <DEDUP_REMOVED lines=9> */
[C---:B---3--:R-:W-:Y:S02]  /*51c0*/  FFMA R47, R16.reuse, R35, R47 ;  /* 0x00000023102f7223 */ /* 0x048fe4000000002f */
[----:B------:R-:W-:Y:S02]  /*51d0*/  FFMA R33, R16, R31, R15 ;  /* 0x0000001f10217223 */ /* 0x000fe4000000000f */
        /* <DEDUP_REMOVED lines=11> */
[C---:B-----5:R-:W-:Y:S02]  /*5290*/  FFMA R35, R29.reuse, R35, R34 ;  /* 0x000000231d237223 */ /* 0x060fe40000000022 */
        /* <DEDUP_REMOVED lines=15> */
[----:B------:R-:W-:Y:S01]  /*5390*/  FFMA R29, R29, R43, R42 ;  /* 0x0000002b1d1d7223 */ /* 0x000fe2000000002a */
[----:B------:R-:W-:Y:S01]  /*53a0*/  @P0 CALL.REL.NOINC `(.L_x_0) ;  /* 0x0000001000000944 */ /* 0x000fe20003c00000 */
[----:B------:R-:W-:Y:S05]  /*53b0*/  BRA `(.L_x_1) ;  /* 0xffffb54000007947 */ /* 0x000fea000383ffff */
.L_x_0:
[----:B------:R-:W-:Y:S01]  /*53c0*/  IMAD R5, R0, 0x310, R5 ;  /* 0x0000031000057824 */ /* 0x000fe200078e0205 */
[----:B------:R-:W-:Y:S02]  /*53d0*/  SHF.R.S32.HI R0, RZ, 0x3, R3 ;  /* 0x00000003ff007819 */ /* 0x000fe40000011403 */
[----:B------:R-:W-:Y:S02]  /*53e0*/  FMNMX R3, RZ, R24, !PT ;  /* 0x00000018ff037209 */ /* 0x000fe40007800000 */
[----:B------:R-:W-:Y:S02]  /*53f0*/  LEA R5, R2, R5, 0x3 ;  /* 0x0000000502057211 */ /* 0x000fe400078e18ff */
[----:B------:R-:W-:Y:S02]  /*5400*/  FMNMX R7, RZ, R112, !PT ;  /* 0x00000070ff077209 */ /* 0x000fe40007800000 */
[----:B------:R-:W-:Y:S01]  /*5410*/  FMNMX R9, RZ, R122, !PT ;  /* 0x0000007aff097209 */ /* 0x000fe20007800000 */
[----:B------:R-:W-:Y:S01]  /*5420*/  IMAD R5, R0, 0x1880, R5 ;  /* 0x0000188000057824 */ /* 0x000fe200078e0205 */
[----:B------:R-:W-:-:S02]  /*5430*/  FMNMX R125, RZ, R125, !PT ;  /* 0x0000007dff7d7209 */ /* 0x000fc40007800000 */
[----:B------:R-:W-:Y:S01]  /*5440*/  FMNMX R119, RZ, R119, !PT ;  /* 0x00000077ff777209 */ /* 0x000fe20007800000 */
[----:B------:R-:W-:Y:S01]  /*5450*/  IMAD.WIDE R12, R5, R12, c[0x0][0x170] ;  /* 0x00005c00050c7625 */ /* 0x000fe200078e020c */
[----:B------:R-:W-:Y:S02]  /*5460*/  FMNMX R5, RZ, R108, !PT ;  /* 0x0000006cff057209 */ /* 0x000fe40007800000 */
[----:B------:R-:W-:Y:S02]  /*5470*/  FMNMX R11, RZ, R116, !PT ;  /* 0x00000074ff0b7209 */ /* 0x000fe40007800000 */
[----:B------:R0:W-:Y:S01]  /*5480*/  STG.E [R12.64], R3 ;  /* 0x000000030c007986 */ /* 0x0001e2000c101904 */
[----:B------:R-:W-:Y:S02]  /*5490*/  FMNMX R117, RZ, R117, !PT ;  /* 0x00000075ff757209 */ /* 0x000fe40007800000 */
[----:B------:R-:W-:Y:S01]  /*54a0*/  FMNMX R113, RZ, R113, !PT ;  /* 0x00000071ff717209 */ /* 0x000fe20007800000 */
[----:B------:R1:W-:Y:S01]  /*54b0*/  STG.E [R12.64+0xc4000], R5 ;  /* 0x0c4000050c007986 */ /* 0x0003e2000c101904 */
[----:B------:R-:W-:-:S02]  /*54c0*/  FMNMX R109, RZ, R109, !PT ;  /* 0x0000006dff6d7209 */ /* 0x000fc40007800000 */
[----:B------:R-:W-:Y:S01]  /*54d0*/  FMNMX R103, RZ, R103, !PT ;  /* 0x00000067ff677209 */ /* 0x000fe20007800000 */
[----:B------:R2:W-:Y:S01]  /*54e0*/  STG.E [R12.64+0xe0], R7 ;  /* 0x0000e0070c007986 */ /* 0x0005e2000c101904 */
[----:B------:R-:W-:Y:S02]  /*54f0*/  FMNMX R101, RZ, R101, !PT ;  /* 0x00000065ff657209 */ /* 0x000fe40007800000 */
[----:B------:R-:W-:Y:S01]  /*5500*/  FMNMX R95, RZ, R95, !PT ;  /* 0x0000005fff5f7209 */ /* 0x000fe20007800000 */
[----:B------:R3:W-:Y:S01]  /*5510*/  STG.E [R12.64+0xc41c0], R9 ;  /* 0x0c41c0090c007986 */ /* 0x0007e2000c101904 */
[----:B------:R-:W-:Y:S02]  /*5520*/  FMNMX R93, RZ, R93, !PT ;  /* 0x0000005dff5d7209 */ /* 0x000fe40007800000 */
[----:B------:R-:W-:Y:S01]  /*5530*/  FMNMX R87, RZ, R87, !PT ;  /* 0x00000057ff577209 */ /* 0x000fe20007800000 */
[----:B------:R-:W-:Y:S01]  /*5540*/  STG.E [R12.64+0xc40e0], R125 ;  /* 0x0c40e07d0c007986 */ /* 0x000fe2000c101904 */
[----:B------:R-:W-:-:S02]  /*5550*/  FMNMX R85, RZ, R85, !PT ;  /* 0x00000055ff557209 */ /* 0x000fc40007800000 */
[----:B------:R-:W-:Y:S01]  /*5560*/  FMNMX R79, RZ, R79, !PT ;  /* 0x0000004fff4f7209 */ /* 0x000fe20007800000 */
[----:B------:R-:W-:Y:S01]  /*5570*/  STG.E [R12.64+0x1c0], R119 ;  /* 0x0001c0770c007986 */ /* 0x000fe2000c101904 */
[----:B------:R-:W-:Y:S02]  /*5580*/  FMNMX R77, RZ, R77, !PT ;  /* 0x0000004dff4d7209 */ /* 0x000fe40007800000 */
[----:B------:R-:W-:Y:S01]  /*5590*/  FMNMX R71, RZ, R71, !PT ;  /* 0x00000047ff477209 */ /* 0x000fe20007800000 */
[----:B------:R-:W-:Y:S01]  /*55a0*/  STG.E [R12.64+0x2a0], R11 ;  /* 0x0002a00b0c007986 */ /* 0x000fe2000c101904 */
        /* <DEDUP_REMOVED lines=13> */
[----:B0-----:R-:W-:Y:S01]  /*5680*/  FMNMX R3, RZ, R106, !PT ;  /* 0x0000006aff037209 */ /* 0x001fe20007800000 */
[----:B------:R-:W-:Y:S01]  /*5690*/  STG.E [R12.64+0xc4460], R101 ;  /* 0x0c4460650c007986 */ /* 0x000fe2000c101904 */
[----:B-1----:R-:W-:Y:S02]  /*56a0*/  FMNMX R5, RZ, R124, !PT ;  /* 0x0000007cff057209 */ /* 0x002fe40007800000 */
[----:B------:R-:W-:Y:S01]  /*56b0*/  FMNMX R123, RZ, R123, !PT ;  /* 0x0000007bff7b7209 */ /* 0x000fe20007800000 */
[----:B------:R-:W-:Y:S01]  /*56c0*/  STG.E [R12.64+0x540], R95 ;  /* 0x0005405f0c007986 */ /* 0x000fe2000c101904 */
[----:B------:R-:W-:Y:S02]  /*56d0*/  FMNMX R121, RZ, R121, !PT ;  /* 0x00000079ff797209 */ /* 0x000fe40007800000 */
[----:B--2---:R-:W-:Y:S01]  /*56e0*/  FMNMX R7, RZ, R120, !PT ;  /* 0x00000078ff077209 */ /* 0x004fe20007800000 */
[----:B------:R-:W-:Y:S01]  /*56f0*/  STG.E [R12.64+0xc4540], R93 ;  /* 0x0c45405d0c007986 */ /* 0x000fe2000c101904 */
[----:B---3--:R-:W-:-:S02]  /*5700*/  FMNMX R9, RZ, R118, !PT ;  /* 0x00000076ff097209 */ /* 0x008fc40007800000 */
        /* <DEDUP_REMOVED lines=32> */
[----:B------:R-:W-:-:S03]  /*5910*/  FMNMX R29, RZ, R29, !PT ;  /* 0x0000001dff1d7209 */ /* 0x000fc60007800000 */
[----:B------:R-:W-:Y:S04]  /*5920*/  STG.E [R12.64+0xc4a80], R45 ;  /* 0x0c4a802d0c007986 */ /* 0x000fe8000c101904 */
        /* <DEDUP_REMOVED lines=29> */
[----:B------:R-:W-:Y:S01]  /*5b00*/  STG.E [R12.64+0xc7c60], R29 ;  /* 0x0c7c601d0c007986 */ /* 0x000fe2000c101904 */
[----:B------:R-:W-:Y:S05]  /*5b10*/  EXIT ;  /* 0x000000000000794d */ /* 0x000fea0003800000 */
.L_x_2:
[----:B------:R-:W-:-:S00]  /*5b20*/  BRA `(.L_x_2) ;  /* 0xfffffff000007947 */ /* 0x000fc0000383ffff */
[----:B------:R-:W-:-:S00]  /*5b30*/  NOP ;  /* 0x0000000000007918 */ /* 0x000fc00000000000 */
        /* <DEDUP_REMOVED lines=12> */
.L_x_3:


//--------------------- .nv.shared.candidate2     --------------------------
	.section	.nv.shared.candidate2,"aw",@nobits
	.align	4
.nv.shared.candidate2:
	.zero		15360
